//
// Generated by NVIDIA NVVM Compiler
//
// Compiler Build ID: CL-36424714
// Cuda compilation tools, release 13.0, V13.0.88
// Based on NVVM 20.0.0
//

.version 9.0
.target sm_100
.address_size 64

	// .globl	count_unique_digits_kernel

.visible .entry count_unique_digits_kernel(
	.param .u64 .ptr .align 1 count_unique_digits_kernel_param_0,
	.param .u64 .ptr .align 1 count_unique_digits_kernel_param_1,
	.param .u64 .ptr .align 1 count_unique_digits_kernel_param_2,
	.param .u32 count_unique_digits_kernel_param_3,
	.param .u64 count_unique_digits_kernel_param_4
)
{
	.reg .pred 	%p<26>;
	.reg .b32 	%r<137>;
	.reg .b64 	%rd<386>;

	ld.param.u64 	%rd145, [count_unique_digits_kernel_param_4];
	mov.u32 	%r4, %ctaid.x;
	mov.u32 	%r5, %ntid.x;
	mov.u32 	%r6, %tid.x;
	mad.lo.s32 	%r7, %r4, %r5, %r6;
	cvt.u64.u32 	%rd146, %r7;
	setp.le.u64 	%p1, %rd145, %rd146;
	@%p1 bra 	$L__BB0_56;
	ld.param.u64 	%rd336, [count_unique_digits_kernel_param_1];
	ld.param.u64 	%rd335, [count_unique_digits_kernel_param_0];
	cvta.to.global.u64 	%rd148, %rd335;
	cvta.to.global.u64 	%rd149, %rd336;
	mov.u32 	%r8, %ctaid.x;
	mov.u32 	%r9, %ntid.x;
	mov.u32 	%r10, %tid.x;
	mad.lo.s32 	%r11, %r8, %r9, %r10;
	cvt.u64.u32 	%rd1, %r11;
	mul.wide.u32 	%rd150, %r11, 8;
	add.s64 	%rd151, %rd148, %rd150;
	ld.global.u64 	%rd152, [%rd151];
	add.s64 	%rd153, %rd149, %rd150;
	ld.global.u64 	%rd154, [%rd153];
	and.b64  	%rd155, %rd152, 4294967295;
	shr.u64 	%rd156, %rd152, 32;
	mul.lo.s64 	%rd157, %rd155, %rd155;
	mul.lo.s64 	%rd158, %rd155, %rd156;
	shl.b64 	%rd159, %rd158, 1;
	shr.u64 	%rd160, %rd157, 32;
	add.s64 	%rd161, %rd159, %rd160;
	shl.b64 	%rd162, %rd161, 32;
	and.b64  	%rd163, %rd157, 4294967295;
	or.b64  	%rd341, %rd162, %rd163;
	shr.u64 	%rd164, %rd161, 32;
	mad.lo.s64 	%rd165, %rd156, %rd156, %rd164;
	and.b64  	%rd166, %rd154, 4294967295;
	shr.u64 	%rd167, %rd154, 32;
	mul.lo.s64 	%rd168, %rd166, %rd166;
	mul.lo.s64 	%rd169, %rd166, %rd167;
	shl.b64 	%rd170, %rd169, 1;
	shr.u64 	%rd171, %rd168, 32;
	add.s64 	%rd172, %rd170, %rd171;
	shl.b64 	%rd173, %rd172, 32;
	and.b64  	%rd174, %rd168, 4294967295;
	or.b64  	%rd175, %rd173, %rd174;
	shr.u64 	%rd176, %rd172, 32;
	mad.lo.s64 	%rd177, %rd167, %rd167, %rd176;
	mul.lo.s64 	%rd178, %rd166, %rd155;
	mul.lo.s64 	%rd179, %rd166, %rd156;
	mad.lo.s64 	%rd180, %rd167, %rd155, %rd179;
	shr.u64 	%rd181, %rd178, 32;
	add.s64 	%rd182, %rd180, %rd181;
	shl.b64 	%rd183, %rd182, 32;
	and.b64  	%rd184, %rd178, 4294967295;
	or.b64  	%rd185, %rd183, %rd184;
	shr.u64 	%rd186, %rd182, 32;
	mad.lo.s64 	%rd187, %rd167, %rd156, %rd186;
	shr.u64 	%rd188, %rd187, 63;
	mov.b64 	{%r12, %r13}, %rd183;
	mov.b64 	{%r14, %r15}, %rd187;
	shf.l.wrap.b32 	%r16, %r13, %r14, 1;
	shf.l.wrap.b32 	%r17, %r14, %r15, 1;
	mov.b64 	%rd189, {%r16, %r17};
	shl.b64 	%rd190, %rd185, 1;
	add.s64 	%rd340, %rd190, %rd165;
	setp.lt.u64 	%p2, %rd340, %rd190;
	selp.u64 	%rd191, 1, 0, %p2;
	add.s64 	%rd192, %rd189, %rd191;
	add.s64 	%rd339, %rd175, %rd192;
	setp.lt.u64 	%p3, %rd339, %rd175;
	selp.u64 	%rd193, 1, 0, %p3;
	add.s64 	%rd194, %rd177, %rd188;
	add.s64 	%rd338, %rd194, %rd193;
	and.b64  	%rd195, %rd161, 4294967295;
	mul.lo.s64 	%rd196, %rd163, %rd155;
	mul.lo.s64 	%rd197, %rd195, %rd155;
	mad.lo.s64 	%rd198, %rd163, %rd156, %rd197;
	shr.u64 	%rd199, %rd196, 32;
	add.s64 	%rd200, %rd198, %rd199;
	shl.b64 	%rd201, %rd200, 32;
	and.b64  	%rd202, %rd196, 4294967295;
	or.b64  	%rd365, %rd201, %rd202;
	shr.u64 	%rd203, %rd200, 32;
	mad.lo.s64 	%rd204, %rd195, %rd156, %rd203;
	mad.lo.s64 	%rd205, %rd341, %rd154, %rd204;
	and.b64  	%rd206, %rd340, 4294967295;
	shr.u64 	%rd207, %rd340, 32;
	mul.lo.s64 	%rd208, %rd206, %rd155;
	mul.lo.s64 	%rd209, %rd207, %rd155;
	mad.lo.s64 	%rd210, %rd206, %rd156, %rd209;
	shr.u64 	%rd211, %rd208, 32;
	add.s64 	%rd212, %rd210, %rd211;
	shl.b64 	%rd213, %rd212, 32;
	and.b64  	%rd214, %rd208, 4294967295;
	or.b64  	%rd215, %rd213, %rd214;
	shr.u64 	%rd216, %rd212, 32;
	mad.lo.s64 	%rd217, %rd207, %rd156, %rd216;
	add.s64 	%rd364, %rd215, %rd205;
	setp.lt.u64 	%p4, %rd364, %rd215;
	selp.u64 	%rd218, 1, 0, %p4;
	add.s64 	%rd219, %rd217, %rd218;
	mad.lo.s64 	%rd220, %rd340, %rd154, %rd219;
	and.b64  	%rd221, %rd339, 4294967295;
	shr.u64 	%rd222, %rd339, 32;
	mul.lo.s64 	%rd223, %rd221, %rd155;
	mul.lo.s64 	%rd224, %rd222, %rd155;
	mad.lo.s64 	%rd225, %rd221, %rd156, %rd224;
	shr.u64 	%rd226, %rd223, 32;
	add.s64 	%rd227, %rd225, %rd226;
	shl.b64 	%rd228, %rd227, 32;
	and.b64  	%rd229, %rd223, 4294967295;
	or.b64  	%rd230, %rd228, %rd229;
	shr.u64 	%rd231, %rd227, 32;
	mad.lo.s64 	%rd232, %rd222, %rd156, %rd231;
	add.s64 	%rd363, %rd230, %rd220;
	setp.lt.u64 	%p5, %rd363, %rd230;
	selp.u64 	%rd233, 1, 0, %p5;
	add.s64 	%rd234, %rd232, %rd233;
	mad.lo.s64 	%rd235, %rd339, %rd154, %rd234;
	and.b64  	%rd236, %rd338, 4294967295;
	shr.u64 	%rd237, %rd338, 32;
	mul.lo.s64 	%rd238, %rd236, %rd155;
	mul.lo.s64 	%rd239, %rd237, %rd152;
	mad.lo.s64 	%rd240, %rd338, %rd156, %rd239;
	shl.b64 	%rd241, %rd240, 32;
	add.s64 	%rd242, %rd238, %rd241;
	and.b64  	%rd243, %rd242, -4294967296;
	and.b64  	%rd244, %rd238, 4294967295;
	or.b64  	%rd245, %rd243, %rd244;
	add.s64 	%rd362, %rd245, %rd235;
	or.b64  	%rd246, %rd340, %rd341;
	or.b64  	%rd247, %rd246, %rd339;
	or.b64  	%rd248, %rd247, %rd338;
	setp.eq.s64 	%p6, %rd248, 0;
	mov.b64 	%rd367, 0;
	mov.u64 	%rd366, %rd367;
	@%p6 bra 	$L__BB0_28;
	mov.b64 	%rd366, 0;
	ld.param.u32 	%r122, [count_unique_digits_kernel_param_3];
	mov.u64 	%rd367, %rd366;
$L__BB0_3:
	{ .reg .b32 tmp; mov.b64 {tmp, %r18}, %rd338; }
	cvt.u64.u32 	%rd16, %r122;
	div.u32 	%r1, %r18, %r122;
	mul.lo.s32 	%r19, %r1, %r122;
	sub.s32 	%r20, %r18, %r19;
	cvt.u64.u32 	%rd250, %r20;
	shl.b64 	%rd251, %rd250, 32;
	and.b64  	%rd252, %rd338, 4294967295;
	or.b64  	%rd17, %rd251, %rd252;
	and.b64  	%rd253, %rd17, -4294967296;
	setp.ne.s64 	%p7, %rd253, 0;
	@%p7 bra 	$L__BB0_5;
	cvt.u32.u64 	%r21, %rd16;
	cvt.u32.u64 	%r22, %rd17;
	div.u32 	%r23, %r22, %r21;
	mul.lo.s32 	%r24, %r23, %r21;
	sub.s32 	%r25, %r22, %r24;
	cvt.u64.u32 	%rd344, %r23;
	cvt.u64.u32 	%rd345, %r25;
	bra.uni 	$L__BB0_6;
$L__BB0_5:
	ld.param.u32 	%r123, [count_unique_digits_kernel_param_3];
	cvt.u64.u32 	%rd254, %r123;
	div.u64 	%rd344, %rd17, %rd254;
	mul.lo.s64 	%rd255, %rd344, %rd254;
	sub.s64 	%rd345, %rd17, %rd255;
$L__BB0_6:
	cvt.u64.u32 	%rd256, %r1;
	shl.b64 	%rd257, %rd256, 32;
	or.b64  	%rd338, %rd344, %rd257;
	mov.b64 	{%r26, %r27}, %rd345;
	mov.b64 	{%r28, %r29}, %rd339;
	mov.b64 	%rd25, {%r29, %r26};
	and.b64  	%rd258, %rd25, -4294967296;
	setp.ne.s64 	%p8, %rd258, 0;
	@%p8 bra 	$L__BB0_8;
	ld.param.u32 	%r125, [count_unique_digits_kernel_param_3];
	cvt.u32.u64 	%r30, %rd25;
	div.u32 	%r31, %r30, %r125;
	mul.lo.s32 	%r32, %r31, %r125;
	sub.s32 	%r33, %r30, %r32;
	cvt.u64.u32 	%rd346, %r31;
	cvt.u64.u32 	%rd347, %r33;
	bra.uni 	$L__BB0_9;
$L__BB0_8:
	ld.param.u32 	%r124, [count_unique_digits_kernel_param_3];
	cvt.u64.u32 	%rd259, %r124;
	div.u64 	%rd346, %rd25, %rd259;
	mul.lo.s64 	%rd260, %rd346, %rd259;
	sub.s64 	%rd347, %rd25, %rd260;
$L__BB0_9:
	shl.b64 	%rd261, %rd347, 32;
	and.b64  	%rd262, %rd339, 4294967295;
	or.b64  	%rd32, %rd261, %rd262;
	and.b64  	%rd263, %rd32, -4294967296;
	setp.ne.s64 	%p9, %rd263, 0;
	@%p9 bra 	$L__BB0_11;
	ld.param.u32 	%r127, [count_unique_digits_kernel_param_3];
	cvt.u32.u64 	%r34, %rd32;
	div.u32 	%r35, %r34, %r127;
	mul.lo.s32 	%r36, %r35, %r127;
	sub.s32 	%r37, %r34, %r36;
	cvt.u64.u32 	%rd348, %r35;
	cvt.u64.u32 	%rd349, %r37;
	bra.uni 	$L__BB0_12;
$L__BB0_11:
	ld.param.u32 	%r126, [count_unique_digits_kernel_param_3];
	cvt.u64.u32 	%rd264, %r126;
	div.u64 	%rd348, %rd32, %rd264;
	mul.lo.s64 	%rd265, %rd348, %rd264;
	sub.s64 	%rd349, %rd32, %rd265;
$L__BB0_12:
	shl.b64 	%rd266, %rd346, 32;
	or.b64  	%rd339, %rd348, %rd266;
	mov.b64 	{%r38, %r39}, %rd349;
	mov.b64 	{%r40, %r41}, %rd340;
	mov.b64 	%rd40, {%r41, %r38};
	and.b64  	%rd267, %rd40, -4294967296;
	setp.ne.s64 	%p10, %rd267, 0;
	@%p10 bra 	$L__BB0_14;
	ld.param.u32 	%r129, [count_unique_digits_kernel_param_3];
	cvt.u32.u64 	%r42, %rd40;
	div.u32 	%r43, %r42, %r129;
	mul.lo.s32 	%r44, %r43, %r129;
	sub.s32 	%r45, %r42, %r44;
	cvt.u64.u32 	%rd350, %r43;
	cvt.u64.u32 	%rd351, %r45;
	bra.uni 	$L__BB0_15;
$L__BB0_14:
	ld.param.u32 	%r128, [count_unique_digits_kernel_param_3];
	cvt.u64.u32 	%rd268, %r128;
	div.u64 	%rd350, %rd40, %rd268;
	mul.lo.s64 	%rd269, %rd350, %rd268;
	sub.s64 	%rd351, %rd40, %rd269;
$L__BB0_15:
	shl.b64 	%rd270, %rd351, 32;
	and.b64  	%rd271, %rd340, 4294967295;
	or.b64  	%rd47, %rd270, %rd271;
	and.b64  	%rd272, %rd47, -4294967296;
	setp.ne.s64 	%p11, %rd272, 0;
	@%p11 bra 	$L__BB0_17;
	ld.param.u32 	%r131, [count_unique_digits_kernel_param_3];
	cvt.u32.u64 	%r46, %rd47;
	div.u32 	%r47, %r46, %r131;
	mul.lo.s32 	%r48, %r47, %r131;
	sub.s32 	%r49, %r46, %r48;
	cvt.u64.u32 	%rd352, %r47;
	cvt.u64.u32 	%rd353, %r49;
	bra.uni 	$L__BB0_18;
$L__BB0_17:
	ld.param.u32 	%r130, [count_unique_digits_kernel_param_3];
	cvt.u64.u32 	%rd273, %r130;
	div.u64 	%rd352, %rd47, %rd273;
	mul.lo.s64 	%rd274, %rd352, %rd273;
	sub.s64 	%rd353, %rd47, %rd274;
$L__BB0_18:
	shl.b64 	%rd275, %rd350, 32;
	or.b64  	%rd340, %rd352, %rd275;
	mov.b64 	{%r50, %r51}, %rd353;
	mov.b64 	{%r52, %r53}, %rd341;
	mov.b64 	%rd55, {%r53, %r50};
	and.b64  	%rd276, %rd55, -4294967296;
	setp.ne.s64 	%p12, %rd276, 0;
	@%p12 bra 	$L__BB0_20;
	ld.param.u32 	%r133, [count_unique_digits_kernel_param_3];
	cvt.u32.u64 	%r54, %rd55;
	div.u32 	%r55, %r54, %r133;
	mul.lo.s32 	%r56, %r55, %r133;
	sub.s32 	%r57, %r54, %r56;
	cvt.u64.u32 	%rd354, %r55;
	cvt.u64.u32 	%rd355, %r57;
	bra.uni 	$L__BB0_21;
$L__BB0_20:
	ld.param.u32 	%r132, [count_unique_digits_kernel_param_3];
	cvt.u64.u32 	%rd277, %r132;
	div.u64 	%rd354, %rd55, %rd277;
	mul.lo.s64 	%rd278, %rd354, %rd277;
	sub.s64 	%rd355, %rd55, %rd278;
$L__BB0_21:
	shl.b64 	%rd279, %rd355, 32;
	and.b64  	%rd280, %rd341, 4294967295;
	or.b64  	%rd62, %rd279, %rd280;
	and.b64  	%rd281, %rd62, -4294967296;
	setp.ne.s64 	%p13, %rd281, 0;
	@%p13 bra 	$L__BB0_23;
	ld.param.u32 	%r135, [count_unique_digits_kernel_param_3];
	cvt.u32.u64 	%r58, %rd62;
	div.u32 	%r59, %r58, %r135;
	mul.lo.s32 	%r60, %r59, %r135;
	sub.s32 	%r61, %r58, %r60;
	cvt.u64.u32 	%rd356, %r59;
	cvt.u64.u32 	%rd357, %r61;
	bra.uni 	$L__BB0_24;
$L__BB0_23:
	ld.param.u32 	%r134, [count_unique_digits_kernel_param_3];
	cvt.u64.u32 	%rd282, %r134;
	div.u64 	%rd356, %rd62, %rd282;
	mul.lo.s64 	%rd283, %rd356, %rd282;
	sub.s64 	%rd357, %rd62, %rd283;
$L__BB0_24:
	shl.b64 	%rd284, %rd354, 32;
	or.b64  	%rd341, %rd356, %rd284;
	and.b64  	%rd285, %rd357, 4294967232;
	setp.ne.s64 	%p14, %rd285, 0;
	@%p14 bra 	$L__BB0_26;
	cvt.u32.u64 	%r64, %rd357;
	mov.b64 	%rd288, 1;
	shl.b64 	%rd289, %rd288, %r64;
	or.b64  	%rd367, %rd289, %rd367;
	bra.uni 	$L__BB0_27;
$L__BB0_26:
	cvt.u32.u64 	%r62, %rd357;
	add.s32 	%r63, %r62, -64;
	mov.b64 	%rd286, 1;
	shl.b64 	%rd287, %rd286, %r63;
	or.b64  	%rd366, %rd287, %rd366;
$L__BB0_27:
	or.b64  	%rd290, %rd340, %rd341;
	or.b64  	%rd291, %rd290, %rd339;
	or.b64  	%rd292, %rd291, %rd338;
	setp.ne.s64 	%p15, %rd292, 0;
	@%p15 bra 	$L__BB0_3;
$L__BB0_28:
	or.b64  	%rd293, %rd364, %rd365;
	or.b64  	%rd294, %rd293, %rd363;
	or.b64  	%rd295, %rd294, %rd362;
	setp.eq.s64 	%p16, %rd295, 0;
	@%p16 bra 	$L__BB0_55;
	ld.param.u32 	%r136, [count_unique_digits_kernel_param_3];
	cvt.u64.u32 	%rd76, %r136;
	cvt.u32.u64 	%r66, %rd76;
$L__BB0_30:
	{ .reg .b32 tmp; mov.b64 {tmp, %r65}, %rd362; }
	div.u32 	%r2, %r65, %r66;
	mul.lo.s32 	%r67, %r2, %r66;
	sub.s32 	%r68, %r65, %r67;
	cvt.u64.u32 	%rd296, %r68;
	shl.b64 	%rd297, %rd296, 32;
	and.b64  	%rd298, %rd362, 4294967295;
	or.b64  	%rd83, %rd297, %rd298;
	and.b64  	%rd299, %rd83, -4294967296;
	setp.ne.s64 	%p17, %rd299, 0;
	@%p17 bra 	$L__BB0_32;
	cvt.u32.u64 	%r70, %rd83;
	div.u32 	%r71, %r70, %r66;
	mul.lo.s32 	%r72, %r71, %r66;
	sub.s32 	%r73, %r70, %r72;
	cvt.u64.u32 	%rd368, %r71;
	cvt.u64.u32 	%rd369, %r73;
	bra.uni 	$L__BB0_33;
$L__BB0_32:
	div.u64 	%rd368, %rd83, %rd76;
	mul.lo.s64 	%rd300, %rd368, %rd76;
	sub.s64 	%rd369, %rd83, %rd300;
$L__BB0_33:
	cvt.u64.u32 	%rd301, %r2;
	shl.b64 	%rd302, %rd301, 32;
	or.b64  	%rd362, %rd368, %rd302;
	mov.b64 	{%r74, %r75}, %rd369;
	mov.b64 	{%r76, %r77}, %rd363;
	mov.b64 	%rd91, {%r77, %r74};
	and.b64  	%rd303, %rd91, -4294967296;
	setp.ne.s64 	%p18, %rd303, 0;
	@%p18 bra 	$L__BB0_35;
	cvt.u32.u64 	%r79, %rd91;
	div.u32 	%r80, %r79, %r66;
	mul.lo.s32 	%r81, %r80, %r66;
	sub.s32 	%r82, %r79, %r81;
	cvt.u64.u32 	%rd370, %r80;
	cvt.u64.u32 	%rd371, %r82;
	bra.uni 	$L__BB0_36;
$L__BB0_35:
	div.u64 	%rd370, %rd91, %rd76;
	mul.lo.s64 	%rd304, %rd370, %rd76;
	sub.s64 	%rd371, %rd91, %rd304;
$L__BB0_36:
	shl.b64 	%rd305, %rd371, 32;
	and.b64  	%rd306, %rd363, 4294967295;
	or.b64  	%rd98, %rd305, %rd306;
	and.b64  	%rd307, %rd98, -4294967296;
	setp.ne.s64 	%p19, %rd307, 0;
	@%p19 bra 	$L__BB0_38;
	cvt.u32.u64 	%r84, %rd98;
	div.u32 	%r85, %r84, %r66;
	mul.lo.s32 	%r86, %r85, %r66;
	sub.s32 	%r87, %r84, %r86;
	cvt.u64.u32 	%rd372, %r85;
	cvt.u64.u32 	%rd373, %r87;
	bra.uni 	$L__BB0_39;
$L__BB0_38:
	div.u64 	%rd372, %rd98, %rd76;
	mul.lo.s64 	%rd308, %rd372, %rd76;
	sub.s64 	%rd373, %rd98, %rd308;
$L__BB0_39:
	shl.b64 	%rd309, %rd370, 32;
	or.b64  	%rd363, %rd372, %rd309;
	mov.b64 	{%r88, %r89}, %rd373;
	mov.b64 	{%r90, %r91}, %rd364;
	mov.b64 	%rd106, {%r91, %r88};
	and.b64  	%rd310, %rd106, -4294967296;
	setp.ne.s64 	%p20, %rd310, 0;
	@%p20 bra 	$L__BB0_41;
	cvt.u32.u64 	%r93, %rd106;
	div.u32 	%r94, %r93, %r66;
	mul.lo.s32 	%r95, %r94, %r66;
	sub.s32 	%r96, %r93, %r95;
	cvt.u64.u32 	%rd374, %r94;
	cvt.u64.u32 	%rd375, %r96;
	bra.uni 	$L__BB0_42;
$L__BB0_41:
	div.u64 	%rd374, %rd106, %rd76;
	mul.lo.s64 	%rd311, %rd374, %rd76;
	sub.s64 	%rd375, %rd106, %rd311;
$L__BB0_42:
	shl.b64 	%rd312, %rd375, 32;
	and.b64  	%rd313, %rd364, 4294967295;
	or.b64  	%rd113, %rd312, %rd313;
	and.b64  	%rd314, %rd113, -4294967296;
	setp.ne.s64 	%p21, %rd314, 0;
	@%p21 bra 	$L__BB0_44;
	cvt.u32.u64 	%r98, %rd113;
	div.u32 	%r99, %r98, %r66;
	mul.lo.s32 	%r100, %r99, %r66;
	sub.s32 	%r101, %r98, %r100;
	cvt.u64.u32 	%rd376, %r99;
	cvt.u64.u32 	%rd377, %r101;
	bra.uni 	$L__BB0_45;
$L__BB0_44:
	div.u64 	%rd376, %rd113, %rd76;
	mul.lo.s64 	%rd315, %rd376, %rd76;
	sub.s64 	%rd377, %rd113, %rd315;
$L__BB0_45:
	shl.b64 	%rd316, %rd374, 32;
	or.b64  	%rd364, %rd376, %rd316;
	mov.b64 	{%r102, %r103}, %rd377;
	mov.b64 	{%r104, %r105}, %rd365;
	mov.b64 	%rd121, {%r105, %r102};
	and.b64  	%rd317, %rd121, -4294967296;
	setp.ne.s64 	%p22, %rd317, 0;
	@%p22 bra 	$L__BB0_47;
	cvt.u32.u64 	%r107, %rd121;
	div.u32 	%r108, %r107, %r66;
	mul.lo.s32 	%r109, %r108, %r66;
	sub.s32 	%r110, %r107, %r109;
	cvt.u64.u32 	%rd378, %r108;
	cvt.u64.u32 	%rd379, %r110;
	bra.uni 	$L__BB0_48;
$L__BB0_47:
	div.u64 	%rd378, %rd121, %rd76;
	mul.lo.s64 	%rd318, %rd378, %rd76;
	sub.s64 	%rd379, %rd121, %rd318;
$L__BB0_48:
	shl.b64 	%rd319, %rd379, 32;
	and.b64  	%rd320, %rd365, 4294967295;
	or.b64  	%rd128, %rd319, %rd320;
	and.b64  	%rd321, %rd128, -4294967296;
	setp.ne.s64 	%p23, %rd321, 0;
	@%p23 bra 	$L__BB0_50;
	cvt.u32.u64 	%r112, %rd128;
	div.u32 	%r113, %r112, %r66;
	mul.lo.s32 	%r114, %r113, %r66;
	sub.s32 	%r115, %r112, %r114;
	cvt.u64.u32 	%rd380, %r113;
	cvt.u64.u32 	%rd381, %r115;
	bra.uni 	$L__BB0_51;
$L__BB0_50:
	div.u64 	%rd380, %rd128, %rd76;
	mul.lo.s64 	%rd322, %rd380, %rd76;
	sub.s64 	%rd381, %rd128, %rd322;
$L__BB0_51:
	shl.b64 	%rd323, %rd378, 32;
	or.b64  	%rd365, %rd380, %rd323;
	and.b64  	%rd324, %rd381, 4294967232;
	setp.ne.s64 	%p24, %rd324, 0;
	@%p24 bra 	$L__BB0_53;
	cvt.u32.u64 	%r118, %rd381;
	mov.b64 	%rd327, 1;
	shl.b64 	%rd328, %rd327, %r118;
	or.b64  	%rd367, %rd328, %rd367;
	bra.uni 	$L__BB0_54;
$L__BB0_53:
	cvt.u32.u64 	%r116, %rd381;
	add.s32 	%r117, %r116, -64;
	mov.b64 	%rd325, 1;
	shl.b64 	%rd326, %rd325, %r117;
	or.b64  	%rd366, %rd326, %rd366;
$L__BB0_54:
	or.b64  	%rd329, %rd364, %rd365;
	or.b64  	%rd330, %rd329, %rd363;
	or.b64  	%rd331, %rd330, %rd362;
	setp.ne.s64 	%p25, %rd331, 0;
	@%p25 bra 	$L__BB0_30;
$L__BB0_55:
	ld.param.u64 	%rd337, [count_unique_digits_kernel_param_2];
	popc.b64 	%r119, %rd367;
	popc.b64 	%r120, %rd366;
	add.s32 	%r121, %r120, %r119;
	cvta.to.global.u64 	%rd332, %rd337;
	shl.b64 	%rd333, %rd1, 2;
	add.s64 	%rd334, %rd332, %rd333;
	st.global.u32 	[%rd334], %r121;
$L__BB0_56:
	ret;

}
	// .globl	check_is_nice_kernel
.visible .entry check_is_nice_kernel(
	.param .u64 .ptr .align 1 check_is_nice_kernel_param_0,
	.param .u64 .ptr .align 1 check_is_nice_kernel_param_1,
	.param .u64 .ptr .align 1 check_is_nice_kernel_param_2,
	.param .u32 check_is_nice_kernel_param_3,
	.param .u64 check_is_nice_kernel_param_4
)
{
	.reg .pred 	%p<31>;
	.reg .b16 	%rs<6>;
	.reg .b32 	%r<138>;
	.reg .b64 	%rd<397>;

	ld.param.u64 	%rd150, [check_is_nice_kernel_param_4];
	mov.u32 	%r4, %ctaid.x;
	mov.u32 	%r5, %ntid.x;
	mov.u32 	%r6, %tid.x;
	mad.lo.s32 	%r7, %r4, %r5, %r6;
	cvt.u64.u32 	%rd151, %r7;
	setp.le.u64 	%p1, %rd150, %rd151;
	@%p1 bra 	$L__BB1_64;
	ld.param.u64 	%rd345, [check_is_nice_kernel_param_1];
	ld.param.u64 	%rd344, [check_is_nice_kernel_param_0];
	cvta.to.global.u64 	%rd153, %rd344;
	cvta.to.global.u64 	%rd154, %rd345;
	mov.u32 	%r8, %ctaid.x;
	mov.u32 	%r9, %ntid.x;
	mov.u32 	%r10, %tid.x;
	mad.lo.s32 	%r11, %r8, %r9, %r10;
	cvt.u64.u32 	%rd1, %r11;
	mul.wide.u32 	%rd155, %r11, 8;
	add.s64 	%rd156, %rd153, %rd155;
	ld.global.u64 	%rd157, [%rd156];
	add.s64 	%rd158, %rd154, %rd155;
	ld.global.u64 	%rd159, [%rd158];
	and.b64  	%rd160, %rd157, 4294967295;
	shr.u64 	%rd161, %rd157, 32;
	mul.lo.s64 	%rd162, %rd160, %rd160;
	mul.lo.s64 	%rd163, %rd160, %rd161;
	shl.b64 	%rd164, %rd163, 1;
	shr.u64 	%rd165, %rd162, 32;
	add.s64 	%rd166, %rd164, %rd165;
	shl.b64 	%rd167, %rd166, 32;
	and.b64  	%rd168, %rd162, 4294967295;
	or.b64  	%rd352, %rd167, %rd168;
	shr.u64 	%rd169, %rd166, 32;
	mad.lo.s64 	%rd170, %rd161, %rd161, %rd169;
	and.b64  	%rd171, %rd159, 4294967295;
	shr.u64 	%rd172, %rd159, 32;
	mul.lo.s64 	%rd173, %rd171, %rd171;
	mul.lo.s64 	%rd174, %rd171, %rd172;
	shl.b64 	%rd175, %rd174, 1;
	shr.u64 	%rd176, %rd173, 32;
	add.s64 	%rd177, %rd175, %rd176;
	shl.b64 	%rd178, %rd177, 32;
	and.b64  	%rd179, %rd173, 4294967295;
	or.b64  	%rd180, %rd178, %rd179;
	shr.u64 	%rd181, %rd177, 32;
	mad.lo.s64 	%rd182, %rd172, %rd172, %rd181;
	mul.lo.s64 	%rd183, %rd171, %rd160;
	mul.lo.s64 	%rd184, %rd171, %rd161;
	mad.lo.s64 	%rd185, %rd172, %rd160, %rd184;
	shr.u64 	%rd186, %rd183, 32;
	add.s64 	%rd187, %rd185, %rd186;
	shl.b64 	%rd188, %rd187, 32;
	and.b64  	%rd189, %rd183, 4294967295;
	or.b64  	%rd190, %rd188, %rd189;
	shr.u64 	%rd191, %rd187, 32;
	mad.lo.s64 	%rd192, %rd172, %rd161, %rd191;
	shr.u64 	%rd193, %rd192, 63;
	mov.b64 	{%r12, %r13}, %rd188;
	mov.b64 	{%r14, %r15}, %rd192;
	shf.l.wrap.b32 	%r16, %r13, %r14, 1;
	shf.l.wrap.b32 	%r17, %r14, %r15, 1;
	mov.b64 	%rd194, {%r16, %r17};
	shl.b64 	%rd195, %rd190, 1;
	add.s64 	%rd351, %rd195, %rd170;
	setp.lt.u64 	%p2, %rd351, %rd195;
	selp.u64 	%rd196, 1, 0, %p2;
	add.s64 	%rd197, %rd194, %rd196;
	add.s64 	%rd350, %rd180, %rd197;
	setp.lt.u64 	%p3, %rd350, %rd180;
	selp.u64 	%rd198, 1, 0, %p3;
	add.s64 	%rd199, %rd182, %rd193;
	add.s64 	%rd349, %rd199, %rd198;
	and.b64  	%rd200, %rd166, 4294967295;
	mul.lo.s64 	%rd201, %rd168, %rd160;
	mul.lo.s64 	%rd202, %rd200, %rd160;
	mad.lo.s64 	%rd203, %rd168, %rd161, %rd202;
	shr.u64 	%rd204, %rd201, 32;
	add.s64 	%rd205, %rd203, %rd204;
	shl.b64 	%rd206, %rd205, 32;
	and.b64  	%rd207, %rd201, 4294967295;
	or.b64  	%rd376, %rd206, %rd207;
	shr.u64 	%rd208, %rd205, 32;
	mad.lo.s64 	%rd209, %rd200, %rd161, %rd208;
	mad.lo.s64 	%rd210, %rd352, %rd159, %rd209;
	and.b64  	%rd211, %rd351, 4294967295;
	shr.u64 	%rd212, %rd351, 32;
	mul.lo.s64 	%rd213, %rd211, %rd160;
	mul.lo.s64 	%rd214, %rd212, %rd160;
	mad.lo.s64 	%rd215, %rd211, %rd161, %rd214;
	shr.u64 	%rd216, %rd213, 32;
	add.s64 	%rd217, %rd215, %rd216;
	shl.b64 	%rd218, %rd217, 32;
	and.b64  	%rd219, %rd213, 4294967295;
	or.b64  	%rd220, %rd218, %rd219;
	shr.u64 	%rd221, %rd217, 32;
	mad.lo.s64 	%rd222, %rd212, %rd161, %rd221;
	add.s64 	%rd375, %rd220, %rd210;
	setp.lt.u64 	%p4, %rd375, %rd220;
	selp.u64 	%rd223, 1, 0, %p4;
	add.s64 	%rd224, %rd222, %rd223;
	mad.lo.s64 	%rd225, %rd351, %rd159, %rd224;
	and.b64  	%rd226, %rd350, 4294967295;
	shr.u64 	%rd227, %rd350, 32;
	mul.lo.s64 	%rd228, %rd226, %rd160;
	mul.lo.s64 	%rd229, %rd227, %rd160;
	mad.lo.s64 	%rd230, %rd226, %rd161, %rd229;
	shr.u64 	%rd231, %rd228, 32;
	add.s64 	%rd232, %rd230, %rd231;
	shl.b64 	%rd233, %rd232, 32;
	and.b64  	%rd234, %rd228, 4294967295;
	or.b64  	%rd235, %rd233, %rd234;
	shr.u64 	%rd236, %rd232, 32;
	mad.lo.s64 	%rd237, %rd227, %rd161, %rd236;
	add.s64 	%rd374, %rd235, %rd225;
	setp.lt.u64 	%p5, %rd374, %rd235;
	selp.u64 	%rd238, 1, 0, %p5;
	add.s64 	%rd239, %rd237, %rd238;
	mad.lo.s64 	%rd240, %rd350, %rd159, %rd239;
	and.b64  	%rd241, %rd349, 4294967295;
	shr.u64 	%rd242, %rd349, 32;
	mul.lo.s64 	%rd243, %rd241, %rd160;
	mul.lo.s64 	%rd244, %rd242, %rd157;
	mad.lo.s64 	%rd245, %rd349, %rd161, %rd244;
	shl.b64 	%rd246, %rd245, 32;
	add.s64 	%rd247, %rd243, %rd246;
	and.b64  	%rd248, %rd247, -4294967296;
	and.b64  	%rd249, %rd243, 4294967295;
	or.b64  	%rd250, %rd248, %rd249;
	add.s64 	%rd373, %rd250, %rd240;
	or.b64  	%rd251, %rd351, %rd352;
	or.b64  	%rd252, %rd251, %rd350;
	or.b64  	%rd253, %rd252, %rd349;
	setp.eq.s64 	%p6, %rd253, 0;
	mov.b64 	%rd85, 0;
	mov.u64 	%rd84, %rd85;
	@%p6 bra 	$L__BB1_32;
	mov.b64 	%rd84, 0;
	ld.param.u32 	%r122, [check_is_nice_kernel_param_3];
	mov.u64 	%rd85, %rd84;
$L__BB1_3:
	{ .reg .b32 tmp; mov.b64 {tmp, %r18}, %rd349; }
	cvt.u64.u32 	%rd16, %r122;
	div.u32 	%r1, %r18, %r122;
	mul.lo.s32 	%r19, %r1, %r122;
	sub.s32 	%r20, %r18, %r19;
	cvt.u64.u32 	%rd255, %r20;
	shl.b64 	%rd256, %rd255, 32;
	and.b64  	%rd257, %rd349, 4294967295;
	or.b64  	%rd17, %rd256, %rd257;
	and.b64  	%rd258, %rd17, -4294967296;
	setp.ne.s64 	%p7, %rd258, 0;
	@%p7 bra 	$L__BB1_5;
	cvt.u32.u64 	%r21, %rd16;
	cvt.u32.u64 	%r22, %rd17;
	div.u32 	%r23, %r22, %r21;
	mul.lo.s32 	%r24, %r23, %r21;
	sub.s32 	%r25, %r22, %r24;
	cvt.u64.u32 	%rd355, %r23;
	cvt.u64.u32 	%rd356, %r25;
	bra.uni 	$L__BB1_6;
$L__BB1_5:
	ld.param.u32 	%r123, [check_is_nice_kernel_param_3];
	cvt.u64.u32 	%rd259, %r123;
	div.u64 	%rd355, %rd17, %rd259;
	mul.lo.s64 	%rd260, %rd355, %rd259;
	sub.s64 	%rd356, %rd17, %rd260;
$L__BB1_6:
	cvt.u64.u32 	%rd261, %r1;
	shl.b64 	%rd262, %rd261, 32;
	or.b64  	%rd349, %rd355, %rd262;
	mov.b64 	{%r26, %r27}, %rd356;
	mov.b64 	{%r28, %r29}, %rd350;
	mov.b64 	%rd25, {%r29, %r26};
	and.b64  	%rd263, %rd25, -4294967296;
	setp.ne.s64 	%p8, %rd263, 0;
	@%p8 bra 	$L__BB1_8;
	ld.param.u32 	%r125, [check_is_nice_kernel_param_3];
	cvt.u32.u64 	%r30, %rd25;
	div.u32 	%r31, %r30, %r125;
	mul.lo.s32 	%r32, %r31, %r125;
	sub.s32 	%r33, %r30, %r32;
	cvt.u64.u32 	%rd357, %r31;
	cvt.u64.u32 	%rd358, %r33;
	bra.uni 	$L__BB1_9;
$L__BB1_8:
	ld.param.u32 	%r124, [check_is_nice_kernel_param_3];
	cvt.u64.u32 	%rd264, %r124;
	div.u64 	%rd357, %rd25, %rd264;
	mul.lo.s64 	%rd265, %rd357, %rd264;
	sub.s64 	%rd358, %rd25, %rd265;
$L__BB1_9:
	shl.b64 	%rd266, %rd358, 32;
	and.b64  	%rd267, %rd350, 4294967295;
	or.b64  	%rd32, %rd266, %rd267;
	and.b64  	%rd268, %rd32, -4294967296;
	setp.ne.s64 	%p9, %rd268, 0;
	@%p9 bra 	$L__BB1_11;
	ld.param.u32 	%r127, [check_is_nice_kernel_param_3];
	cvt.u32.u64 	%r34, %rd32;
	div.u32 	%r35, %r34, %r127;
	mul.lo.s32 	%r36, %r35, %r127;
	sub.s32 	%r37, %r34, %r36;
	cvt.u64.u32 	%rd359, %r35;
	cvt.u64.u32 	%rd360, %r37;
	bra.uni 	$L__BB1_12;
$L__BB1_11:
	ld.param.u32 	%r126, [check_is_nice_kernel_param_3];
	cvt.u64.u32 	%rd269, %r126;
	div.u64 	%rd359, %rd32, %rd269;
	mul.lo.s64 	%rd270, %rd359, %rd269;
	sub.s64 	%rd360, %rd32, %rd270;
$L__BB1_12:
	shl.b64 	%rd271, %rd357, 32;
	or.b64  	%rd350, %rd359, %rd271;
	mov.b64 	{%r38, %r39}, %rd360;
	mov.b64 	{%r40, %r41}, %rd351;
	mov.b64 	%rd40, {%r41, %r38};
	and.b64  	%rd272, %rd40, -4294967296;
	setp.ne.s64 	%p10, %rd272, 0;
	@%p10 bra 	$L__BB1_14;
	ld.param.u32 	%r129, [check_is_nice_kernel_param_3];
	cvt.u32.u64 	%r42, %rd40;
	div.u32 	%r43, %r42, %r129;
	mul.lo.s32 	%r44, %r43, %r129;
	sub.s32 	%r45, %r42, %r44;
	cvt.u64.u32 	%rd361, %r43;
	cvt.u64.u32 	%rd362, %r45;
	bra.uni 	$L__BB1_15;
$L__BB1_14:
	ld.param.u32 	%r128, [check_is_nice_kernel_param_3];
	cvt.u64.u32 	%rd273, %r128;
	div.u64 	%rd361, %rd40, %rd273;
	mul.lo.s64 	%rd274, %rd361, %rd273;
	sub.s64 	%rd362, %rd40, %rd274;
$L__BB1_15:
	shl.b64 	%rd275, %rd362, 32;
	and.b64  	%rd276, %rd351, 4294967295;
	or.b64  	%rd47, %rd275, %rd276;
	and.b64  	%rd277, %rd47, -4294967296;
	setp.ne.s64 	%p11, %rd277, 0;
	@%p11 bra 	$L__BB1_17;
	ld.param.u32 	%r131, [check_is_nice_kernel_param_3];
	cvt.u32.u64 	%r46, %rd47;
	div.u32 	%r47, %r46, %r131;
	mul.lo.s32 	%r48, %r47, %r131;
	sub.s32 	%r49, %r46, %r48;
	cvt.u64.u32 	%rd363, %r47;
	cvt.u64.u32 	%rd364, %r49;
	bra.uni 	$L__BB1_18;
$L__BB1_17:
	ld.param.u32 	%r130, [check_is_nice_kernel_param_3];
	cvt.u64.u32 	%rd278, %r130;
	div.u64 	%rd363, %rd47, %rd278;
	mul.lo.s64 	%rd279, %rd363, %rd278;
	sub.s64 	%rd364, %rd47, %rd279;
$L__BB1_18:
	shl.b64 	%rd280, %rd361, 32;
	or.b64  	%rd351, %rd363, %rd280;
	mov.b64 	{%r50, %r51}, %rd364;
	mov.b64 	{%r52, %r53}, %rd352;
	mov.b64 	%rd55, {%r53, %r50};
	and.b64  	%rd281, %rd55, -4294967296;
	setp.ne.s64 	%p12, %rd281, 0;
	@%p12 bra 	$L__BB1_20;
	ld.param.u32 	%r133, [check_is_nice_kernel_param_3];
	cvt.u32.u64 	%r54, %rd55;
	div.u32 	%r55, %r54, %r133;
	mul.lo.s32 	%r56, %r55, %r133;
	sub.s32 	%r57, %r54, %r56;
	cvt.u64.u32 	%rd365, %r55;
	cvt.u64.u32 	%rd366, %r57;
	bra.uni 	$L__BB1_21;
$L__BB1_20:
	ld.param.u32 	%r132, [check_is_nice_kernel_param_3];
	cvt.u64.u32 	%rd282, %r132;
	div.u64 	%rd365, %rd55, %rd282;
	mul.lo.s64 	%rd283, %rd365, %rd282;
	sub.s64 	%rd366, %rd55, %rd283;
$L__BB1_21:
	shl.b64 	%rd284, %rd366, 32;
	and.b64  	%rd285, %rd352, 4294967295;
	or.b64  	%rd62, %rd284, %rd285;
	and.b64  	%rd286, %rd62, -4294967296;
	setp.ne.s64 	%p13, %rd286, 0;
	@%p13 bra 	$L__BB1_23;
	ld.param.u32 	%r135, [check_is_nice_kernel_param_3];
	cvt.u32.u64 	%r58, %rd62;
	div.u32 	%r59, %r58, %r135;
	mul.lo.s32 	%r60, %r59, %r135;
	sub.s32 	%r61, %r58, %r60;
	cvt.u64.u32 	%rd367, %r59;
	cvt.u64.u32 	%rd368, %r61;
	bra.uni 	$L__BB1_24;
$L__BB1_23:
	ld.param.u32 	%r134, [check_is_nice_kernel_param_3];
	cvt.u64.u32 	%rd287, %r134;
	div.u64 	%rd367, %rd62, %rd287;
	mul.lo.s64 	%rd288, %rd367, %rd287;
	sub.s64 	%rd368, %rd62, %rd288;
$L__BB1_24:
	shl.b64 	%rd289, %rd365, 32;
	or.b64  	%rd352, %rd367, %rd289;
	and.b64  	%rd290, %rd368, 4294967232;
	setp.ne.s64 	%p14, %rd290, 0;
	@%p14 bra 	$L__BB1_28;
	cvt.u32.u64 	%r64, %rd368;
	mov.b64 	%rd295, 1;
	shl.b64 	%rd70, %rd295, %r64;
	and.b64  	%rd296, %rd70, %rd85;
	setp.eq.s64 	%p16, %rd296, 0;
	@%p16 bra 	$L__BB1_27;
	ld.param.u64 	%rd347, [check_is_nice_kernel_param_2];
	cvta.to.global.u64 	%rd297, %rd347;
	add.s64 	%rd298, %rd297, %rd1;
	mov.b16 	%rs2, 0;
	st.global.u8 	[%rd298], %rs2;
	bra.uni 	$L__BB1_64;
$L__BB1_27:
	or.b64  	%rd85, %rd70, %rd85;
	bra.uni 	$L__BB1_31;
$L__BB1_28:
	cvt.u32.u64 	%r62, %rd368;
	add.s32 	%r63, %r62, -64;
	mov.b64 	%rd291, 1;
	shl.b64 	%rd72, %rd291, %r63;
	and.b64  	%rd292, %rd72, %rd84;
	setp.eq.s64 	%p15, %rd292, 0;
	@%p15 bra 	$L__BB1_30;
	ld.param.u64 	%rd346, [check_is_nice_kernel_param_2];
	cvta.to.global.u64 	%rd293, %rd346;
	add.s64 	%rd294, %rd293, %rd1;
	mov.b16 	%rs1, 0;
	st.global.u8 	[%rd294], %rs1;
	bra.uni 	$L__BB1_64;
$L__BB1_30:
	or.b64  	%rd84, %rd72, %rd84;
$L__BB1_31:
	or.b64  	%rd299, %rd351, %rd352;
	or.b64  	%rd300, %rd299, %rd350;
	or.b64  	%rd301, %rd300, %rd349;
	setp.ne.s64 	%p17, %rd301, 0;
	@%p17 bra 	$L__BB1_3;
$L__BB1_32:
	ld.param.u64 	%rd348, [check_is_nice_kernel_param_2];
	cvta.to.global.u64 	%rd78, %rd348;
	or.b64  	%rd302, %rd375, %rd376;
	or.b64  	%rd303, %rd302, %rd374;
	or.b64  	%rd304, %rd303, %rd373;
	setp.eq.s64 	%p18, %rd304, 0;
	@%p18 bra 	$L__BB1_63;
	ld.param.u32 	%r136, [check_is_nice_kernel_param_3];
	cvt.u64.u32 	%rd79, %r136;
	cvt.u32.u64 	%r66, %rd79;
$L__BB1_34:
	{ .reg .b32 tmp; mov.b64 {tmp, %r65}, %rd373; }
	div.u32 	%r2, %r65, %r66;
	mul.lo.s32 	%r67, %r2, %r66;
	sub.s32 	%r68, %r65, %r67;
	cvt.u64.u32 	%rd305, %r68;
	shl.b64 	%rd306, %rd305, 32;
	and.b64  	%rd307, %rd373, 4294967295;
	or.b64  	%rd86, %rd306, %rd307;
	and.b64  	%rd308, %rd86, -4294967296;
	setp.ne.s64 	%p19, %rd308, 0;
	@%p19 bra 	$L__BB1_36;
	cvt.u32.u64 	%r70, %rd86;
	div.u32 	%r71, %r70, %r66;
	mul.lo.s32 	%r72, %r71, %r66;
	sub.s32 	%r73, %r70, %r72;
	cvt.u64.u32 	%rd379, %r71;
	cvt.u64.u32 	%rd380, %r73;
	bra.uni 	$L__BB1_37;
$L__BB1_36:
	div.u64 	%rd379, %rd86, %rd79;
	mul.lo.s64 	%rd309, %rd379, %rd79;
	sub.s64 	%rd380, %rd86, %rd309;
$L__BB1_37:
	cvt.u64.u32 	%rd310, %r2;
	shl.b64 	%rd311, %rd310, 32;
	or.b64  	%rd373, %rd379, %rd311;
	mov.b64 	{%r74, %r75}, %rd380;
	mov.b64 	{%r76, %r77}, %rd374;
	mov.b64 	%rd94, {%r77, %r74};
	and.b64  	%rd312, %rd94, -4294967296;
	setp.ne.s64 	%p20, %rd312, 0;
	@%p20 bra 	$L__BB1_39;
	cvt.u32.u64 	%r79, %rd94;
	div.u32 	%r80, %r79, %r66;
	mul.lo.s32 	%r81, %r80, %r66;
	sub.s32 	%r82, %r79, %r81;
	cvt.u64.u32 	%rd381, %r80;
	cvt.u64.u32 	%rd382, %r82;
	bra.uni 	$L__BB1_40;
$L__BB1_39:
	div.u64 	%rd381, %rd94, %rd79;
	mul.lo.s64 	%rd313, %rd381, %rd79;
	sub.s64 	%rd382, %rd94, %rd313;
$L__BB1_40:
	shl.b64 	%rd314, %rd382, 32;
	and.b64  	%rd315, %rd374, 4294967295;
	or.b64  	%rd101, %rd314, %rd315;
	and.b64  	%rd316, %rd101, -4294967296;
	setp.ne.s64 	%p21, %rd316, 0;
	@%p21 bra 	$L__BB1_42;
	cvt.u32.u64 	%r84, %rd101;
	div.u32 	%r85, %r84, %r66;
	mul.lo.s32 	%r86, %r85, %r66;
	sub.s32 	%r87, %r84, %r86;
	cvt.u64.u32 	%rd383, %r85;
	cvt.u64.u32 	%rd384, %r87;
	bra.uni 	$L__BB1_43;
$L__BB1_42:
	div.u64 	%rd383, %rd101, %rd79;
	mul.lo.s64 	%rd317, %rd383, %rd79;
	sub.s64 	%rd384, %rd101, %rd317;
$L__BB1_43:
	shl.b64 	%rd318, %rd381, 32;
	or.b64  	%rd374, %rd383, %rd318;
	mov.b64 	{%r88, %r89}, %rd384;
	mov.b64 	{%r90, %r91}, %rd375;
	mov.b64 	%rd109, {%r91, %r88};
	and.b64  	%rd319, %rd109, -4294967296;
	setp.ne.s64 	%p22, %rd319, 0;
	@%p22 bra 	$L__BB1_45;
	cvt.u32.u64 	%r93, %rd109;
	div.u32 	%r94, %r93, %r66;
	mul.lo.s32 	%r95, %r94, %r66;
	sub.s32 	%r96, %r93, %r95;
	cvt.u64.u32 	%rd385, %r94;
	cvt.u64.u32 	%rd386, %r96;
	bra.uni 	$L__BB1_46;
$L__BB1_45:
	div.u64 	%rd385, %rd109, %rd79;
	mul.lo.s64 	%rd320, %rd385, %rd79;
	sub.s64 	%rd386, %rd109, %rd320;
$L__BB1_46:
	shl.b64 	%rd321, %rd386, 32;
	and.b64  	%rd322, %rd375, 4294967295;
	or.b64  	%rd116, %rd321, %rd322;
	and.b64  	%rd323, %rd116, -4294967296;
	setp.ne.s64 	%p23, %rd323, 0;
	@%p23 bra 	$L__BB1_48;
	cvt.u32.u64 	%r98, %rd116;
	div.u32 	%r99, %r98, %r66;
	mul.lo.s32 	%r100, %r99, %r66;
	sub.s32 	%r101, %r98, %r100;
	cvt.u64.u32 	%rd387, %r99;
	cvt.u64.u32 	%rd388, %r101;
	bra.uni 	$L__BB1_49;
$L__BB1_48:
	div.u64 	%rd387, %rd116, %rd79;
	mul.lo.s64 	%rd324, %rd387, %rd79;
	sub.s64 	%rd388, %rd116, %rd324;
$L__BB1_49:
	shl.b64 	%rd325, %rd385, 32;
	or.b64  	%rd375, %rd387, %rd325;
	mov.b64 	{%r102, %r103}, %rd388;
	mov.b64 	{%r104, %r105}, %rd376;
	mov.b64 	%rd124, {%r105, %r102};
	and.b64  	%rd326, %rd124, -4294967296;
	setp.ne.s64 	%p24, %rd326, 0;
	@%p24 bra 	$L__BB1_51;
	cvt.u32.u64 	%r107, %rd124;
	div.u32 	%r108, %r107, %r66;
	mul.lo.s32 	%r109, %r108, %r66;
	sub.s32 	%r110, %r107, %r109;
	cvt.u64.u32 	%rd389, %r108;
	cvt.u64.u32 	%rd390, %r110;
	bra.uni 	$L__BB1_52;
$L__BB1_51:
	div.u64 	%rd389, %rd124, %rd79;
	mul.lo.s64 	%rd327, %rd389, %rd79;
	sub.s64 	%rd390, %rd124, %rd327;
$L__BB1_52:
	shl.b64 	%rd328, %rd390, 32;
	and.b64  	%rd329, %rd376, 4294967295;
	or.b64  	%rd131, %rd328, %rd329;
	and.b64  	%rd330, %rd131, -4294967296;
	setp.ne.s64 	%p25, %rd330, 0;
	@%p25 bra 	$L__BB1_54;
	cvt.u32.u64 	%r112, %rd131;
	div.u32 	%r113, %r112, %r66;
	mul.lo.s32 	%r114, %r113, %r66;
	sub.s32 	%r115, %r112, %r114;
	cvt.u64.u32 	%rd391, %r113;
	cvt.u64.u32 	%rd392, %r115;
	bra.uni 	$L__BB1_55;
$L__BB1_54:
	div.u64 	%rd391, %rd131, %rd79;
	mul.lo.s64 	%rd331, %rd391, %rd79;
	sub.s64 	%rd392, %rd131, %rd331;
$L__BB1_55:
	shl.b64 	%rd332, %rd389, 32;
	or.b64  	%rd376, %rd391, %rd332;
	and.b64  	%rd333, %rd392, 4294967232;
	setp.ne.s64 	%p26, %rd333, 0;
	@%p26 bra 	$L__BB1_59;
	cvt.u32.u64 	%r118, %rd392;
	mov.b64 	%rd337, 1;
	shl.b64 	%rd139, %rd337, %r118;
	and.b64  	%rd338, %rd139, %rd85;
	setp.eq.s64 	%p28, %rd338, 0;
	@%p28 bra 	$L__BB1_58;
	add.s64 	%rd339, %rd78, %rd1;
	mov.b16 	%rs4, 0;
	st.global.u8 	[%rd339], %rs4;
	bra.uni 	$L__BB1_64;
$L__BB1_58:
	or.b64  	%rd85, %rd139, %rd85;
	bra.uni 	$L__BB1_62;
$L__BB1_59:
	cvt.u32.u64 	%r116, %rd392;
	add.s32 	%r117, %r116, -64;
	mov.b64 	%rd334, 1;
	shl.b64 	%rd141, %rd334, %r117;
	and.b64  	%rd335, %rd141, %rd84;
	setp.eq.s64 	%p27, %rd335, 0;
	@%p27 bra 	$L__BB1_61;
	add.s64 	%rd336, %rd78, %rd1;
	mov.b16 	%rs3, 0;
	st.global.u8 	[%rd336], %rs3;
	bra.uni 	$L__BB1_64;
$L__BB1_61:
	or.b64  	%rd84, %rd141, %rd84;
$L__BB1_62:
	or.b64  	%rd340, %rd375, %rd376;
	or.b64  	%rd341, %rd340, %rd374;
	or.b64  	%rd342, %rd341, %rd373;
	setp.ne.s64 	%p29, %rd342, 0;
	@%p29 bra 	$L__BB1_34;
$L__BB1_63:
	ld.param.u32 	%r137, [check_is_nice_kernel_param_3];
	popc.b64 	%r119, %rd85;
	popc.b64 	%r120, %rd84;
	add.s32 	%r121, %r120, %r119;
	setp.eq.s32 	%p30, %r121, %r137;
	selp.u16 	%rs5, 1, 0, %p30;
	add.s64 	%rd343, %rd78, %rd1;
	st.global.u8 	[%rd343], %rs5;
$L__BB1_64:
	ret;

}
	// .globl	filter_by_residue_kernel
.visible .entry filter_by_residue_kernel(
	.param .u64 .ptr .align 1 filter_by_residue_kernel_param_0,
	.param .u64 .ptr .align 1 filter_by_residue_kernel_param_1,
	.param .u64 .ptr .align 1 filter_by_residue_kernel_param_2,
	.param .u64 filter_by_residue_kernel_param_3,
	.param .u64 .ptr .align 1 filter_by_residue_kernel_param_4,
	.param .u32 filter_by_residue_kernel_param_5,
	.param .u64 filter_by_residue_kernel_param_6
)
{
	.reg .pred 	%p<9>;
	.reg .b16 	%rs<3>;
	.reg .b32 	%r<19>;
	.reg .b64 	%rd<49>;

	ld.param.u64 	%rd23, [filter_by_residue_kernel_param_0];
	ld.param.u64 	%rd24, [filter_by_residue_kernel_param_1];
	ld.param.u64 	%rd25, [filter_by_residue_kernel_param_2];
	ld.param.u64 	%rd26, [filter_by_residue_kernel_param_3];
	ld.param.u64 	%rd27, [filter_by_residue_kernel_param_4];
	ld.param.u32 	%r1, [filter_by_residue_kernel_param_5];
	ld.param.u64 	%rd28, [filter_by_residue_kernel_param_6];
	mov.u32 	%r2, %ctaid.x;
	mov.u32 	%r3, %ntid.x;
	mov.u32 	%r4, %tid.x;
	mad.lo.s32 	%r5, %r2, %r3, %r4;
	cvt.u64.u32 	%rd1, %r5;
	setp.le.u64 	%p1, %rd28, %rd1;
	@%p1 bra 	$L__BB2_18;
	cvta.to.global.u64 	%rd29, %rd23;
	cvta.to.global.u64 	%rd30, %rd24;
	shl.b64 	%rd31, %rd1, 3;
	add.s64 	%rd32, %rd29, %rd31;
	ld.global.u64 	%rd2, [%rd32];
	add.s64 	%rd33, %rd30, %rd31;
	ld.global.u64 	%rd3, [%rd33];
	add.s32 	%r6, %r1, -1;
	cvt.u64.u32 	%rd4, %r6;
	and.b64  	%rd34, %rd3, -4294967296;
	setp.ne.s64 	%p2, %rd34, 0;
	@%p2 bra 	$L__BB2_3;
	cvt.u32.u64 	%r7, %rd4;
	cvt.u32.u64 	%r8, %rd3;
	rem.u32 	%r9, %r8, %r7;
	cvt.u64.u32 	%rd44, %r9;
	bra.uni 	$L__BB2_4;
$L__BB2_3:
	rem.u64 	%rd44, %rd3, %rd4;
$L__BB2_4:
	and.b64  	%rd35, %rd2, -4294967296;
	setp.ne.s64 	%p3, %rd35, 0;
	@%p3 bra 	$L__BB2_6;
	cvt.u32.u64 	%r10, %rd4;
	cvt.u32.u64 	%r11, %rd2;
	rem.u32 	%r12, %r11, %r10;
	cvt.u64.u32 	%rd45, %r12;
	bra.uni 	$L__BB2_7;
$L__BB2_6:
	rem.u64 	%rd45, %rd2, %rd4;
$L__BB2_7:
	rem.u64 	%rd36, -9223372036854775808, %rd4;
	shl.b64 	%rd11, %rd36, 1;
	and.b64  	%rd37, %rd11, 4294967296;
	setp.ne.s64 	%p4, %rd37, 0;
	@%p4 bra 	$L__BB2_9;
	cvt.u32.u64 	%r13, %rd4;
	cvt.u32.u64 	%r14, %rd11;
	rem.u32 	%r15, %r14, %r13;
	cvt.u64.u32 	%rd46, %r15;
	bra.uni 	$L__BB2_10;
$L__BB2_9:
	rem.u64 	%rd46, %rd11, %rd4;
$L__BB2_10:
	mad.lo.s64 	%rd15, %rd46, %rd44, %rd45;
	and.b64  	%rd38, %rd15, -4294967296;
	setp.ne.s64 	%p5, %rd38, 0;
	@%p5 bra 	$L__BB2_12;
	cvt.u32.u64 	%r16, %rd4;
	cvt.u32.u64 	%r17, %rd15;
	rem.u32 	%r18, %r17, %r16;
	cvt.u64.u32 	%rd47, %r18;
	bra.uni 	$L__BB2_13;
$L__BB2_12:
	rem.u64 	%rd47, %rd15, %rd4;
$L__BB2_13:
	cvta.to.global.u64 	%rd39, %rd27;
	add.s64 	%rd19, %rd39, %rd1;
	mov.b16 	%rs1, 0;
	st.global.u8 	[%rd19], %rs1;
	setp.eq.s64 	%p6, %rd26, 0;
	@%p6 bra 	$L__BB2_18;
	cvta.to.global.u64 	%rd20, %rd25;
	mov.b64 	%rd48, 0;
	bra.uni 	$L__BB2_16;
$L__BB2_15:
	add.s64 	%rd48, %rd48, 1;
	setp.eq.s64 	%p8, %rd48, %rd26;
	@%p8 bra 	$L__BB2_18;
$L__BB2_16:
	shl.b64 	%rd41, %rd48, 3;
	add.s64 	%rd42, %rd20, %rd41;
	ld.global.u64 	%rd43, [%rd42];
	setp.ne.s64 	%p7, %rd47, %rd43;
	@%p7 bra 	$L__BB2_15;
	mov.b16 	%rs2, 1;
	st.global.u8 	[%rd19], %rs2;
$L__BB2_18:
	ret;

}


// ===== COMPILED SASS (sm_100) =====

	.target	sm_100

	.elftype	@"ET_EXEC"


//--------------------- .note.nv.tkinfo           --------------------------
	.section	.note.nv.tkinfo,"",@"SHT_NOTE"
	.sectionflags	@"SHF_NOTE_NV_TKINFO"
	.tkinfo
        /*0018*/ 	.word	0x00000002
        /*0030*/ 	.string	""
        /*0030*/ 	.string	"ptxas"
        /*0030*/ 	.string	"Cuda compilation tools, release 13.0, V13.0.88"
        /*0030*/ 	.string	"Build cuda_13.0.r13.0/compiler.36424714_0"
        /*0030*/ 	.string	"-arch sm_100 -m 64 "



//--------------------- .note.nv.cuinfo           --------------------------
	.section	.note.nv.cuinfo,"",@"SHT_NOTE"
	.sectionflags	@"SHF_NOTE_NV_CUINFO"
        /*0018*/ 	.short	0x0002
        /*001a*/ 	.short	0x0064
        /*001c*/ 	.short	0x0082
	.zero		2


//--------------------- .nv.info                  --------------------------
	.section	.nv.info,"",@"SHT_CUDA_INFO"
	.align	4


	//----- nvinfo : EIATTR_REGCOUNT
	.align		4
        /*0000*/ 	.byte	0x04, 0x2f
        /*0002*/ 	.short	(.L_1 - .L_0)
	.align		4
.L_0:
        /*0004*/ 	.word	index@(count_unique_digits_kernel)
        /*0008*/ 	.word	0x00000028


	//----- nvinfo : EIATTR_FRAME_SIZE
	.align		4
.L_1:
        /*000c*/ 	.byte	0x04, 0x11
        /*000e*/ 	.short	(.L_3 - .L_2)
	.align		4
.L_2:
        /*0010*/ 	.word	index@($__internal_2_$__cuda_sm20_div_u64)
        /*0014*/ 	.word	0x00000000


	//----- nvinfo : EIATTR_FRAME_SIZE
	.align		4
.L_3:
        /*0018*/ 	.byte	0x04, 0x11
        /*001a*/ 	.short	(.L_5 - .L_4)
	.align		4
.L_4:
        /*001c*/ 	.word	index@(count_unique_digits_kernel)
        /*0020*/ 	.word	0x00000000


	//----- nvinfo : EIATTR_REGCOUNT
	.align		4
.L_5:
        /*0024*/ 	.byte	0x04, 0x2f
        /*0026*/ 	.short	(.L_7 - .L_6)
	.align		4
.L_6:
        /*0028*/ 	.word	index@(check_is_nice_kernel)
        /*002c*/ 	.word	0x00000028


	//----- nvinfo : EIATTR_FRAME_SIZE
	.align		4
.L_7:
        /*0030*/ 	.byte	0x04, 0x11
        /*0032*/ 	.short	(.L_9 - .L_8)
	.align		4
.L_8:
        /*0034*/ 	.word	index@($__internal_1_$__cuda_sm20_div_u64)
        /*0038*/ 	.word	0x00000000


	//----- nvinfo : EIATTR_FRAME_SIZE
	.align		4
.L_9:
        /*003c*/ 	.byte	0x04, 0x11
        /*003e*/ 	.short	(.L_11 - .L_10)
	.align		4
.L_10:
        /*0040*/ 	.word	index@(check_is_nice_kernel)
        /*0044*/ 	.word	0x00000000


	//----- nvinfo : EIATTR_REGCOUNT
	.align		4
.L_11:
        /*0048*/ 	.byte	0x04, 0x2f
        /*004a*/ 	.short	(.L_13 - .L_12)
	.align		4
.L_12:
        /*004c*/ 	.word	index@(filter_by_residue_kernel)
        /*0050*/ 	.word	0x00000018


	//----- nvinfo : EIATTR_FRAME_SIZE
	.align		4
.L_13:
        /*0054*/ 	.byte	0x04, 0x11
        /*0056*/ 	.short	(.L_15 - .L_14)
	.align		4
.L_14:
        /*0058*/ 	.word	index@($__internal_0_$__cuda_sm20_rem_u64)
        /*005c*/ 	.word	0x00000000


	//----- nvinfo : EIATTR_FRAME_SIZE
	.align		4
.L_15:
        /*0060*/ 	.byte	0x04, 0x11
        /*0062*/ 	.short	(.L_17 - .L_16)
	.align		4
.L_16:
        /*0064*/ 	.word	index@(filter_by_residue_kernel)
        /*0068*/ 	.word	0x00000000


	//----- nvinfo : EIATTR_MIN_STACK_SIZE
	.align		4
.L_17:
        /*006c*/ 	.byte	0x04, 0x12
        /*006e*/ 	.short	(.L_19 - .L_18)
	.align		4
.L_18:
        /*0070*/ 	.word	index@(filter_by_residue_kernel)
        /*0074*/ 	.word	0x00000000


	//----- nvinfo : EIATTR_MIN_STACK_SIZE
	.align		4
.L_19:
        /*0078*/ 	.byte	0x04, 0x12
        /*007a*/ 	.short	(.L_21 - .L_20)
	.align		4
.L_20:
        /*007c*/ 	.word	index@(check_is_nice_kernel)
        /*0080*/ 	.word	0x00000000


	//----- nvinfo : EIATTR_MIN_STACK_SIZE
	.align		4
.L_21:
        /*0084*/ 	.byte	0x04, 0x12
        /*0086*/ 	.short	(.L_23 - .L_22)
	.align		4
.L_22:
        /*0088*/ 	.word	index@(count_unique_digits_kernel)
        /*008c*/ 	.word	0x00000000
.L_23:


//--------------------- .nv.compat                --------------------------
	.section	.nv.compat,"",@"SHT_CUDA_COMPAT_INFO"
	.align	4
        /*0000*/ 	.byte	0x02, 0x09, 0x00, 0x00, 0x02, 0x02, 0x01, 0x00, 0x02, 0x05, 0x05, 0x00, 0x03, 0x07, 0x01, 0x01
        /*0010*/ 	.byte	0x02, 0x03, 0x00, 0x00, 0x02, 0x06, 0x01, 0x00, 0x04, 0x0b, 0x08, 0x00, 0x09, 0x00, 0x00, 0x00
        /*0020*/ 	.byte	0x00, 0x00, 0x00, 0x00


//--------------------- .nv.info.filter_by_residue_kernel --------------------------
	.section	.nv.info.filter_by_residue_kernel,"",@"SHT_CUDA_INFO"
	.sectionflags	@""
	.align	4


	//----- nvinfo : EIATTR_CUDA_API_VERSION
	.align		4
        /*0000*/ 	.byte	0x04, 0x37
        /*0002*/ 	.short	(.L_25 - .L_24)
.L_24:
        /*0004*/ 	.word	0x00000082


	//----- nvinfo : EIATTR_KPARAM_INFO
	.align		4
.L_25:
        /*0008*/ 	.byte	0x04, 0x17
        /*000a*/ 	.short	(.L_27 - .L_26)
.L_26:
        /*000c*/ 	.word	0x00000000
        /*0010*/ 	.short	0x0006
        /*0012*/ 	.short	0x0030
        /*0014*/ 	.byte	0x00, 0xf0, 0x21, 0x00


	//----- nvinfo : EIATTR_KPARAM_INFO
	.align		4
.L_27:
        /*0018*/ 	.byte	0x04, 0x17
        /*001a*/ 	.short	(.L_29 - .L_28)
.L_28:
        /*001c*/ 	.word	0x00000000
        /*0020*/ 	.short	0x0005
        /*0022*/ 	.short	0x0028
        /*0024*/ 	.byte	0x00, 0xf0, 0x11, 0x00


	//----- nvinfo : EIATTR_KPARAM_INFO
	.align		4
.L_29:
        /*0028*/ 	.byte	0x04, 0x17
        /*002a*/ 	.short	(.L_31 - .L_30)
.L_30:
        /*002c*/ 	.word	0x00000000
        /*0030*/ 	.short	0x0004
        /*0032*/ 	.short	0x0020
        /*0034*/ 	.byte	0x00, 0xf5, 0x21, 0x00


	//----- nvinfo : EIATTR_KPARAM_INFO
	.align		4
.L_31:
        /*0038*/ 	.byte	0x04, 0x17
        /*003a*/ 	.short	(.L_33 - .L_32)
.L_32:
        /*003c*/ 	.word	0x00000000
        /*0040*/ 	.short	0x0003
        /*0042*/ 	.short	0x0018
        /*0044*/ 	.byte	0x00, 0xf0, 0x21, 0x00


	//----- nvinfo : EIATTR_KPARAM_INFO
	.align		4
.L_33:
        /*0048*/ 	.byte	0x04, 0x17
        /*004a*/ 	.short	(.L_35 - .L_34)
.L_34:
        /*004c*/ 	.word	0x00000000
        /*0050*/ 	.short	0x0002
        /*0052*/ 	.short	0x0010
        /*0054*/ 	.byte	0x00, 0xf5, 0x21, 0x00


	//----- nvinfo : EIATTR_KPARAM_INFO
	.align		4
.L_35:
        /*0058*/ 	.byte	0x04, 0x17
        /*005a*/ 	.short	(.L_37 - .L_36)
.L_36:
        /*005c*/ 	.word	0x00000000
        /*0060*/ 	.short	0x0001
        /*0062*/ 	.short	0x0008
        /*0064*/ 	.byte	0x00, 0xf5, 0x21, 0x00


	//----- nvinfo : EIATTR_KPARAM_INFO
	.align		4
.L_37:
        /*0068*/ 	.byte	0x04, 0x17
        /*006a*/ 	.short	(.L_39 - .L_38)
.L_38:
        /*006c*/ 	.word	0x00000000
        /*0070*/ 	.short	0x0000
        /*0072*/ 	.short	0x0000
        /*0074*/ 	.byte	0x00, 0xf5, 0x21, 0x00


	//----- nvinfo : EIATTR_SPARSE_MMA_MASK
	.align		4
.L_39:
        /*0078*/ 	.byte	0x03, 0x50
        /*007a*/ 	.short	0x0000


	//----- nvinfo : EIATTR_MAXREG_COUNT
	.align		4
        /*007c*/ 	.byte	0x03, 0x1b
        /*007e*/ 	.short	0x00ff


	//----- nvinfo : EIATTR_MERCURY_ISA_VERSION
	.align		4
        /*0080*/ 	.byte	0x03, 0x5f
        /*0082*/ 	.short	0x0101


	//----- nvinfo : EIATTR_VRC_CTA_INIT_COUNT
	.align		4
        /*0084*/ 	.byte	0x02, 0x4a
	.zero		1
	.zero		1


	//----- nvinfo : EIATTR_EXIT_INSTR_OFFSETS
	.align		4
        /*0088*/ 	.byte	0x04, 0x1c
        /*008a*/ 	.short	(.L_41 - .L_40)


	//   ....[0]....
.L_40:
        /*008c*/ 	.word	0x00000080


	//   ....[1]....
        /*0090*/ 	.word	0x000009d0


	//   ....[2]....
        /*0094*/ 	.word	0x00000ac0


	//   ....[3]....
        /*0098*/ 	.word	0x00000b70


	//----- nvinfo : EIATTR_CRS_STACK_SIZE
	.align		4
.L_41:
        /*009c*/ 	.byte	0x04, 0x1e
        /*009e*/ 	.short	(.L_43 - .L_42)
.L_42:
        /*00a0*/ 	.word	0x00000000


	//----- nvinfo : EIATTR_CBANK_PARAM_SIZE
	.align		4
.L_43:
        /*00a4*/ 	.byte	0x03, 0x19
        /*00a6*/ 	.short	0x0038


	//----- nvinfo : EIATTR_PARAM_CBANK
	.align		4
        /*00a8*/ 	.byte	0x04, 0x0a
        /*00aa*/ 	.short	(.L_45 - .L_44)
	.align		4
.L_44:
        /*00ac*/ 	.word	index@(.nv.constant0.filter_by_residue_kernel)
        /*00b0*/ 	.short	0x0380
        /*00b2*/ 	.short	0x0038


	//----- nvinfo : EIATTR_SW_WAR
	.align		4
.L_45:
        /*00b4*/ 	.byte	0x04, 0x36
        /*00b6*/ 	.short	(.L_47 - .L_46)
.L_46:
        /*00b8*/ 	.word	0x00000008
.L_47:


//--------------------- .nv.info.check_is_nice_kernel --------------------------
	.section	.nv.info.check_is_nice_kernel,"",@"SHT_CUDA_INFO"
	.sectionflags	@""
	.align	4


	//----- nvinfo : EIATTR_CUDA_API_VERSION
	.align		4
        /*0000*/ 	.byte	0x04, 0x37
        /*0002*/ 	.short	(.L_49 - .L_48)
.L_48:
        /*0004*/ 	.word	0x00000082


	//----- nvinfo : EIATTR_KPARAM_INFO
	.align		4
.L_49:
        /*0008*/ 	.byte	0x04, 0x17
        /*000a*/ 	.short	(.L_51 - .L_50)
.L_50:
        /*000c*/ 	.word	0x00000000
        /*0010*/ 	.short	0x0004
        /*0012*/ 	.short	0x0020
        /*0014*/ 	.byte	0x00, 0xf0, 0x21, 0x00


	//----- nvinfo : EIATTR_KPARAM_INFO
	.align		4
.L_51:
        /*0018*/ 	.byte	0x04, 0x17
        /*001a*/ 	.short	(.L_53 - .L_52)
.L_52:
        /*001c*/ 	.word	0x00000000
        /*0020*/ 	.short	0x0003
        /*0022*/ 	.short	0x0018
        /*0024*/ 	.byte	0x00, 0xf0, 0x11, 0x00


	//----- nvinfo : EIATTR_KPARAM_INFO
	.align		4
.L_53:
        /*0028*/ 	.byte	0x04, 0x17
        /*002a*/ 	.short	(.L_55 - .L_54)
.L_54:
        /*002c*/ 	.word	0x00000000
        /*0030*/ 	.short	0x0002
        /*0032*/ 	.short	0x0010
        /*0034*/ 	.byte	0x00, 0xf5, 0x21, 0x00


	//----- nvinfo : EIATTR_KPARAM_INFO
	.align		4
.L_55:
        /*0038*/ 	.byte	0x04, 0x17
        /*003a*/ 	.short	(.L_57 - .L_56)
.L_56:
        /*003c*/ 	.word	0x00000000
        /*0040*/ 	.short	0x0001
        /*0042*/ 	.short	0x0008
        /*0044*/ 	.byte	0x00, 0xf5, 0x21, 0x00


	//----- nvinfo : EIATTR_KPARAM_INFO
	.align		4
.L_57:
        /*0048*/ 	.byte	0x04, 0x17
        /*004a*/ 	.short	(.L_59 - .L_58)
.L_58:
        /*004c*/ 	.word	0x00000000
        /*0050*/ 	.short	0x0000
        /*0052*/ 	.short	0x0000
        /*0054*/ 	.byte	0x00, 0xf5, 0x21, 0x00


	//----- nvinfo : EIATTR_SPARSE_MMA_MASK
	.align		4
.L_59:
        /*0058*/ 	.byte	0x03, 0x50
        /*005a*/ 	.short	0x0000


	//----- nvinfo : EIATTR_MAXREG_COUNT
	.align		4
        /*005c*/ 	.byte	0x03, 0x1b
        /*005e*/ 	.short	0x00ff


	//----- nvinfo : EIATTR_MERCURY_ISA_VERSION
	.align		4
        /*0060*/ 	.byte	0x03, 0x5f
        /*0062*/ 	.short	0x0101


	//----- nvinfo : EIATTR_VRC_CTA_INIT_COUNT
	.align		4
        /*0064*/ 	.byte	0x02, 0x4a
	.zero		1
	.zero		1


	//----- nvinfo : EIATTR_EXIT_INSTR_OFFSETS
	.align		4
        /*0068*/ 	.byte	0x04, 0x1c
        /*006a*/ 	.short	(.L_61 - .L_60)


	//   ....[0]....
.L_60:
        /*006c*/ 	.word	0x00000080


	//   ....[1]....
        /*0070*/ 	.word	0x00001a50


	//   ....[2]....
        /*0074*/ 	.word	0x00002c60


	//   ....[3]....
        /*0078*/ 	.word	0x00002e40


	//   ....[4]....
        /*007c*/ 	.word	0x00002e90


	//   ....[5]....
        /*0080*/ 	.word	0x00002ee0


	//----- nvinfo : EIATTR_CRS_STACK_SIZE
	.align		4
.L_61:
        /*0084*/ 	.byte	0x04, 0x1e
        /*0086*/ 	.short	(.L_63 - .L_62)
.L_62:
        /*0088*/ 	.word	0x00000000


	//----- nvinfo : EIATTR_CBANK_PARAM_SIZE
	.align		4
.L_63:
        /*008c*/ 	.byte	0x03, 0x19
        /*008e*/ 	.short	0x0028


	//----- nvinfo : EIATTR_PARAM_CBANK
	.align		4
        /*0090*/ 	.byte	0x04, 0x0a
        /*0092*/ 	.short	(.L_65 - .L_64)
	.align		4
.L_64:
        /*0094*/ 	.word	index@(.nv.constant0.check_is_nice_kernel)
        /*0098*/ 	.short	0x0380
        /*009a*/ 	.short	0x0028


	//----- nvinfo : EIATTR_SW_WAR
	.align		4
.L_65:
        /*009c*/ 	.byte	0x04, 0x36
        /*009e*/ 	.short	(.L_67 - .L_66)
.L_66:
        /*00a0*/ 	.word	0x00000008
.L_67:


//--------------------- .nv.info.count_unique_digits_kernel --------------------------
	.section	.nv.info.count_unique_digits_kernel,"",@"SHT_CUDA_INFO"
	.sectionflags	@""
	.align	4


	//----- nvinfo : EIATTR_CUDA_API_VERSION
	.align		4
        /*0000*/ 	.byte	0x04, 0x37
        /*0002*/ 	.short	(.L_69 - .L_68)
.L_68:
        /*0004*/ 	.word	0x00000082


	//----- nvinfo : EIATTR_KPARAM_INFO
	.align		4
.L_69:
        /*0008*/ 	.byte	0x04, 0x17
        /*000a*/ 	.short	(.L_71 - .L_70)
.L_70:
        /*000c*/ 	.word	0x00000000
        /*0010*/ 	.short	0x0004
        /*0012*/ 	.short	0x0020
        /*0014*/ 	.byte	0x00, 0xf0, 0x21, 0x00


	//----- nvinfo : EIATTR_KPARAM_INFO
	.align		4
.L_71:
        /*0018*/ 	.byte	0x04, 0x17
        /*001a*/ 	.short	(.L_73 - .L_72)
.L_72:
        /*001c*/ 	.word	0x00000000
        /*0020*/ 	.short	0x0003
        /*0022*/ 	.short	0x0018
        /*0024*/ 	.byte	0x00, 0xf0, 0x11, 0x00


	//----- nvinfo : EIATTR_KPARAM_INFO
	.align		4
.L_73:
        /*0028*/ 	.byte	0x04, 0x17
        /*002a*/ 	.short	(.L_75 - .L_74)
.L_74:
        /*002c*/ 	.word	0x00000000
        /*0030*/ 	.short	0x0002
        /*0032*/ 	.short	0x0010
        /*0034*/ 	.byte	0x00, 0xf5, 0x21, 0x00


	//----- nvinfo : EIATTR_KPARAM_INFO
	.align		4
.L_75:
        /*0038*/ 	.byte	0x04, 0x17
        /*003a*/ 	.short	(.L_77 - .L_76)
.L_76:
        /*003c*/ 	.word	0x00000000
        /*0040*/ 	.short	0x0001
        /*0042*/ 	.short	0x0008
        /*0044*/ 	.byte	0x00, 0xf5, 0x21, 0x00


	//----- nvinfo : EIATTR_KPARAM_INFO
	.align		4
.L_77:
        /*0048*/ 	.byte	0x04, 0x17
        /*004a*/ 	.short	(.L_79 - .L_78)
.L_78:
        /*004c*/ 	.word	0x00000000
        /*0050*/ 	.short	0x0000
        /*0052*/ 	.short	0x0000
        /*0054*/ 	.byte	0x00, 0xf5, 0x21, 0x00


	//----- nvinfo : EIATTR_SPARSE_MMA_MASK
	.align		4
.L_79:
        /*0058*/ 	.byte	0x03, 0x50
        /*005a*/ 	.short	0x0000


	//----- nvinfo : EIATTR_MAXREG_COUNT
	.align		4
        /*005c*/ 	.byte	0x03, 0x1b
        /*005e*/ 	.short	0x00ff


	//----- nvinfo : EIATTR_MERCURY_ISA_VERSION
	.align		4
        /*0060*/ 	.byte	0x03, 0x5f
        /*0062*/ 	.short	0x0101


	//----- nvinfo : EIATTR_VRC_CTA_INIT_COUNT
	.align		4
        /*0064*/ 	.byte	0x02, 0x4a
	.zero		1
	.zero		1


	//----- nvinfo : EIATTR_EXIT_INSTR_OFFSETS
	.align		4
        /*0068*/ 	.byte	0x04, 0x1c
        /*006a*/ 	.short	(.L_81 - .L_80)


	//   ....[0]....
.L_80:
        /*006c*/ 	.word	0x00000080


	//   ....[1]....
        /*0070*/ 	.word	0x00002c30


	//----- nvinfo : EIATTR_CRS_STACK_SIZE
	.align		4
.L_81:
        /*0074*/ 	.byte	0x04, 0x1e
        /*0076*/ 	.short	(.L_83 - .L_82)
.L_82:
        /*0078*/ 	.word	0x00000000


	//----- nvinfo : EIATTR_CBANK_PARAM_SIZE
	.align		4
.L_83:
        /*007c*/ 	.byte	0x03, 0x19
        /*007e*/ 	.short	0x0028


	//----- nvinfo : EIATTR_PARAM_CBANK
	.align		4
        /*0080*/ 	.byte	0x04, 0x0a
        /*0082*/ 	.short	(.L_85 - .L_84)
	.align		4
.L_84:
        /*0084*/ 	.word	index@(.nv.constant0.count_unique_digits_kernel)
        /*0088*/ 	.short	0x0380
        /*008a*/ 	.short	0x0028


	//----- nvinfo : EIATTR_SW_WAR
	.align		4
.L_85:
        /*008c*/ 	.byte	0x04, 0x36
        /*008e*/ 	.short	(.L_87 - .L_86)
.L_86:
        /*0090*/ 	.word	0x00000008
.L_87:


//--------------------- .nv.callgraph             --------------------------
	.section	.nv.callgraph,"",@"SHT_CUDA_CALLGRAPH"
	.align	4
	.sectionentsize	8
	.align		4
        /*0000*/ 	.word	0x00000000
	.align		4
        /*0004*/ 	.word	0xffffffff
	.align		4
        /*0008*/ 	.word	0x00000000
	.align		4
        /*000c*/ 	.word	0xfffffffe
	.align		4
        /*0010*/ 	.word	0x00000000
	.align		4
        /*0014*/ 	.word	0xfffffffd
	.align		4
        /*0018*/ 	.word	0x00000000
	.align		4
        /*001c*/ 	.word	0xfffffffc


//--------------------- .text.filter_by_residue_kernel --------------------------
	.section	.text.filter_by_residue_kernel,"ax",@progbits
	.align	128
        .global         filter_by_residue_kernel
        .type           filter_by_residue_kernel,@function
        .size           filter_by_residue_kernel,(.L_x_122 - filter_by_residue_kernel)
        .other          filter_by_residue_kernel,@"STO_CUDA_ENTRY STV_DEFAULT"
filter_by_residue_kernel:
.text.filter_by_residue_kernel:
[----:B------:R-:W-:Y:S01]  /*0000*/  LDC R1, c[0x0][0x37c] ;  /* 0x0000df00ff017b82 */ /* 0x000fe20000000800 */
[----:B------:R-:W0:Y:S07]  /*0010*/  S2R R3, SR_TID.X ;  /* 0x0000000000037919 */ /* 0x000e2e0000002100 */
[----:B------:R-:W0:Y:S01]  /*0020*/  S2UR UR4, SR_CTAID.X ;  /* 0x00000000000479c3 */ /* 0x000e220000002500 */
[----:B------:R-:W1:Y:S07]  /*0030*/  LDCU.64 UR6, c[0x0][0x3b0] ;  /* 0x00007600ff0677ac */ /* 0x000e6e0008000a00 */
[----:B------:R-:W0:Y:S02]  /*0040*/  LDC R0, c[0x0][0x360] ;  /* 0x0000d800ff007b82 */ /* 0x000e240000000800 */
[----:B0-----:R-:W-:-:S05]  /*0050*/  IMAD R0, R0, UR4, R3 ;  /* 0x0000000400007c24 */ /* 0x001fca000f8e0203 */
[----:B-1----:R-:W-:-:S04]  /*0060*/  ISETP.GE.U32.AND P0, PT, R0, UR6, PT ;  /* 0x0000000600007c0c */ /* 0x002fc8000bf06070 */
[----:B------:R-:W-:-:S13]  /*0070*/  ISETP.GE.U32.AND.EX P0, PT, RZ, UR7, PT, P0 ;  /* 0x00000007ff007c0c */ /* 0x000fda000bf06100 */
[----:B------:R-:W-:Y:S05]  /*0080*/  @P0 EXIT ;  /* 0x000000000000094d */ /* 0x000fea0003800000 */
[----:B------:R-:W0:Y:S01]  /*0090*/  LDCU.128 UR8, c[0x0][0x380] ;  /* 0x00007000ff0877ac */ /* 0x000e220008000c00 */
[----:B------:R-:W-:Y:S01]  /*00a0*/  IMAD.SHL.U32 R4, R0, 0x8, RZ ;  /* 0x0000000800047824 */ /* 0x000fe200078e00ff */
[----:B------:R-:W-:Y:S01]  /*00b0*/  SHF.R.U32.HI R2, RZ, 0x1d, R0 ;  /* 0x0000001dff027819 */ /* 0x000fe20000011600 */
[----:B------:R-:W1:Y:S01]  /*00c0*/  LDCU.64 UR6, c[0x0][0x358] ;  /* 0x00006b00ff0677ac */ /* 0x000e620008000a00 */
[----:B------:R-:W2:Y:S02]  /*00d0*/  LDCU UR5, c[0x0][0x3a8] ;  /* 0x00007500ff0577ac */ /* 0x000ea40008000800 */
[----:B0-----:R-:W-:-:S04]  /*00e0*/  IADD3 R6, P0, PT, R4, UR10, RZ ;  /* 0x0000000a04067c10 */ /* 0x001fc8000ff1e0ff */
[----:B------:R-:W-:-:S06]  /*00f0*/  IADD3.X R7, PT, PT, R2, UR11, RZ, P0, !PT ;  /* 0x0000000b02077c10 */ /* 0x000fcc00087fe4ff */
[----:B-1----:R-:W3:Y:S01]  /*0100*/  LDG.E.64 R6, desc[UR6][R6.64] ;  /* 0x0000000606067981 */ /* 0x002ee2000c1e1b00 */
[----:B------:R-:W-:-:S04]  /*0110*/  IADD3 R4, P0, PT, R4, UR8, RZ ;  /* 0x0000000804047c10 */ /* 0x000fc8000ff1e0ff */
[----:B------:R-:W-:-:S06]  /*0120*/  IADD3.X R5, PT, PT, R2, UR9, RZ, P0, !PT ;  /* 0x0000000902057c10 */ /* 0x000fcc00087fe4ff */
[----:B------:R-:W5:Y:S01]  /*0130*/  LDG.E.64 R4, desc[UR6][R4.64] ;  /* 0x0000000604047981 */ /* 0x000f62000c1e1b00 */
[----:B--2---:R-:W-:Y:S01]  /*0140*/  UIADD3 UR5, UPT, UPT, UR5, -0x1, URZ ;  /* 0xffffffff05057890 */ /* 0x004fe2000fffe0ff */
[----:B------:R-:W-:Y:S01]  /*0150*/  BSSY.RECONVERGENT B0, `(.L_x_0) ;  /* 0x000001d000007945 */ /* 0x000fe20003800200 */
[----:B------:R-:W-:Y:S01]  /*0160*/  UMOV UR4, URZ ;  /* 0x000000ff00047c82 */ /* 0x000fe20008000000 */
[----:B---3--:R-:W-:-:S13]  /*0170*/  ISETP.NE.U32.AND P0, PT, R7, RZ, PT ;  /* 0x000000ff0700720c */ /* 0x008fda0003f05070 */
[----:B------:R-:W-:Y:S05]  /*0180*/  @P0 BRA `(.L_x_1) ;  /* 0x0000000000500947 */ /* 0x000fea0003800000 */
[----:B------:R-:W0:Y:S01]  /*0190*/  I2F.U32.RP R7, UR5 ;  /* 0x0000000500077d06 */ /* 0x000e220008209000 */
[----:B------:R-:W-:Y:S01]  /*01a0*/  IMAD R9, RZ, RZ, -UR5 ;  /* 0x80000005ff097e24 */ /* 0x000fe2000f8e02ff */
[----:B------:R-:W-:-:S06]  /*01b0*/  ISETP.NE.U32.AND P1, PT, RZ, UR5, PT ;  /* 0x00000005ff007c0c */ /* 0x000fcc000bf25070 */
[----:B0-----:R-:W0:Y:S02]  /*01c0*/  MUFU.RCP R7, R7 ;  /* 0x0000000700077308 */ /* 0x001e240000001000 */
[----:B0-----:R-:W-:-:S06]  /*01d0*/  VIADD R2, R7, 0xffffffe ;  /* 0x0ffffffe07027836 */ /* 0x001fcc0000000000 */
[----:B------:R0:W1:Y:S02]  /*01e0*/  F2I.FTZ.U32.TRUNC.NTZ R3, R2 ;  /* 0x0000000200037305 */ /* 0x000064000021f000 */
[----:B0-----:R-:W-:Y:S02]  /*01f0*/  HFMA2 R2, -RZ, RZ, 0, 0 ;  /* 0x00000000ff027431 */ /* 0x001fe400000001ff */
[----:B-1----:R-:W-:-:S04]  /*0200*/  IMAD R9, R9, R3, RZ ;  /* 0x0000000309097224 */ /* 0x002fc800078e02ff */
[----:B------:R-:W-:-:S06]  /*0210*/  IMAD.HI.U32 R3, R3, R9, R2 ;  /* 0x0000000903037227 */ /* 0x000fcc00078e0002 */
[----:B------:R-:W-:-:S04]  /*0220*/  IMAD.HI.U32 R3, R3, R6, RZ ;  /* 0x0000000603037227 */ /* 0x000fc800078e00ff */
[----:B------:R-:W-:-:S04]  /*0230*/  IMAD.MOV R3, RZ, RZ, -R3 ;  /* 0x000000ffff037224 */ /* 0x000fc800078e0a03 */
[----:B------:R-:W-:Y:S02]  /*0240*/  IMAD R6, R3, UR5, R6 ;  /* 0x0000000503067c24 */ /* 0x000fe4000f8e0206 */
[----:B------:R-:W-:-:S03]  /*0250*/  IMAD.MOV.U32 R3, RZ, RZ, RZ ;  /* 0x000000ffff037224 */ /* 0x000fc600078e00ff */
[----:B------:R-:W-:-:S13]  /*0260*/  ISETP.GE.U32.AND P0, PT, R6, UR5, PT ;  /* 0x0000000506007c0c */ /* 0x000fda000bf06070 */
[----:B------:R-:W-:-:S05]  /*0270*/  @P0 VIADD R6, R6, -UR5 ;  /* 0x8000000506060c36 */ /* 0x000fca0008000000 */
[----:B------:R-:W-:-:S13]  /*0280*/  ISETP.GE.U32.AND P0, PT, R6, UR5, PT ;  /* 0x0000000506007c0c */ /* 0x000fda000bf06070 */
[----:B------:R-:W-:Y:S02]  /*0290*/  @P0 IADD3 R6, PT, PT, R6, -UR5, RZ ;  /* 0x8000000506060c10 */ /* 0x000fe4000fffe0ff */
[----:B------:R-:W-:-:S05]  /*02a0*/  @!P1 LOP3.LUT R6, RZ, UR5, RZ, 0x33, !PT ;  /* 0x00000005ff069c12 */ /* 0x000fca000f8e33ff */
[----:B------:R-:W-:Y:S01]  /*02b0*/  IMAD.MOV.U32 R2, RZ, RZ, R6 ;  /* 0x000000ffff027224 */ /* 0x000fe200078e0006 */
[----:B------:R-:W-:Y:S06]  /*02c0*/  BRA `(.L_x_2) ;  /* 0x0000000000147947 */ /* 0x000fec0003800000 */
.L_x_1:
[----:B------:R-:W-:Y:S02]  /*02d0*/  MOV R8, UR5 ;  /* 0x0000000500087c02 */ /* 0x000fe40008000f00 */
[----:B------:R-:W-:-:S07]  /*02e0*/  MOV R10, 0x300 ;  /* 0x00000300000a7802 */ /* 0x000fce0000000f00 */
[----:B-----5:R-:W-:Y:S05]  /*02f0*/  CALL.REL.NOINC `($__internal_0_$__cuda_sm20_rem_u64) ;  /* 0x0000000800207944 */ /* 0x020fea0003c00000 */
[----:B------:R-:W-:Y:S02]  /*0300*/  IMAD.MOV.U32 R2, RZ, RZ, R8 ;  /* 0x000000ffff027224 */ /* 0x000fe400078e0008 */
[----:B------:R-:W-:-:S07]  /*0310*/  IMAD.MOV.U32 R3, RZ, RZ, R9 ;  /* 0x000000ffff037224 */ /* 0x000fce00078e0009 */
.L_x_2:
[----:B------:R-:W-:Y:S05]  /*0320*/  BSYNC.RECONVERGENT B0 ;  /* 0x0000000000007941 */ /* 0x000fea0003800200 */
.L_x_0:
[----:B-----5:R-:W-:Y:S01]  /*0330*/  ISETP.NE.U32.AND P0, PT, R5, RZ, PT ;  /* 0x000000ff0500720c */ /* 0x020fe20003f05070 */
[----:B------:R-:W-:-:S12]  /*0340*/  BSSY.RECONVERGENT B0, `(.L_x_3) ;  /* 0x000001c000007945 */ /* 0x000fd80003800200 */
[----:B------:R-:W-:Y:S05]  /*0350*/  @P0 BRA `(.L_x_4) ;  /* 0x00000000004c0947 */ /* 0x000fea0003800000 */
[----:B------:R-:W0:Y:S01]  /*0360*/  I2F.U32.RP R8, UR5 ;  /* 0x0000000500087d06 */ /* 0x000e220008209000 */
[----:B------:R-:W-:Y:S01]  /*0370*/  IMAD R5, RZ, RZ, -UR5 ;  /* 0x80000005ff057e24 */ /* 0x000fe2000f8e02ff */
[----:B------:R-:W-:-:S06]  /*0380*/  ISETP.NE.U32.AND P1, PT, RZ, UR5, PT ;  /* 0x00000005ff007c0c */ /* 0x000fcc000bf25070 */
[----:B0-----:R-:W0:Y:S02]  /*0390*/  MUFU.RCP R8, R8 ;  /* 0x0000000800087308 */ /* 0x001e240000001000 */
[----:B0-----:R-:W-:-:S06]  /*03a0*/  IADD3 R6, PT, PT, R8, 0xffffffe, RZ ;  /* 0x0ffffffe08067810 */ /* 0x001fcc0007ffe0ff */
[----:B------:R0:W1:Y:S02]  /*03b0*/  F2I.FTZ.U32.TRUNC.NTZ R7, R6 ;  /* 0x0000000600077305 */ /* 0x000064000021f000 */
[----:B0-----:R-:W-:Y:S02]  /*03c0*/  IMAD.MOV.U32 R6, RZ, RZ, RZ ;  /* 0x000000ffff067224 */ /* 0x001fe400078e00ff */
[----:B-1----:R-:W-:-:S04]  /*03d0*/  IMAD R5, R5, R7, RZ ;  /* 0x0000000705057224 */ /* 0x002fc800078e02ff */
[----:B------:R-:W-:-:S06]  /*03e0*/  IMAD.HI.U32 R5, R7, R5, R6 ;  /* 0x0000000507057227 */ /* 0x000fcc00078e0006 */
[----:B------:R-:W-:-:S05]  /*03f0*/  IMAD.HI.U32 R5, R5, R4, RZ ;  /* 0x0000000405057227 */ /* 0x000fca00078e00ff */
[----:B------:R-:W-:-:S05]  /*0400*/  IADD3 R5, PT, PT, -R5, RZ, RZ ;  /* 0x000000ff05057210 */ /* 0x000fca0007ffe1ff */
[----:B------:R-:W-:Y:S01]  /*0410*/  IMAD R4, R5, UR5, R4 ;  /* 0x0000000505047c24 */ /* 0x000fe2000f8e0204 */
[----:B------:R-:W-:-:S04]  /*0420*/  MOV R5, RZ ;  /* 0x000000ff00057202 */ /* 0x000fc80000000f00 */
[----:B------:R-:W-:-:S13]  /*0430*/  ISETP.GE.U32.AND P0, PT, R4, UR5, PT ;  /* 0x0000000504007c0c */ /* 0x000fda000bf06070 */
[----:B------:R-:W-:-:S05]  /*0440*/  @P0 VIADD R4, R4, -UR5 ;  /* 0x8000000504040c36 */ /* 0x000fca0008000000 */
[----:B------:R-:W-:-:S13]  /*0450*/  ISETP.GE.U32.AND P0, PT, R4, UR5, PT ;  /* 0x0000000504007c0c */ /* 0x000fda000bf06070 */
[----:B------:R-:W-:Y:S01]  /*0460*/  @P0 VIADD R4, R4, -UR5 ;  /* 0x8000000504040c36 */ /* 0x000fe20008000000 */
[----:B------:R-:W-:Y:S01]  /*0470*/  @!P1 LOP3.LUT R4, RZ, UR5, RZ, 0x33, !PT ;  /* 0x00000005ff049c12 */ /* 0x000fe2000f8e33ff */
[----:B------:R-:W-:Y:S06]  /*0480*/  BRA `(.L_x_5) ;  /* 0x00000000001c7947 */ /* 0x000fec0003800000 */
.L_x_4:
[----:B------:R-:W-:Y:S01]  /*0490*/  IMAD.MOV.U32 R6, RZ, RZ, R4 ;  /* 0x000000ffff067224 */ /* 0x000fe200078e0004 */
[----:B------:R-:W-:Y:S01]  /*04a0*/  MOV R8, UR5 ;  /* 0x0000000500087c02 */ /* 0x000fe20008000f00 */
[----:B------:R-:W-:Y:S01]  /*04b0*/  IMAD.MOV.U32 R7, RZ, RZ, R5 ;  /* 0x000000ffff077224 */ /* 0x000fe200078e0005 */
[----:B------:R-:W-:-:S07]  /*04c0*/  MOV R10, 0x4e0 ;  /* 0x000004e0000a7802 */ /* 0x000fce0000000f00 */
[----:B------:R-:W-:Y:S05]  /*04d0*/  CALL.REL.NOINC `($__internal_0_$__cuda_sm20_rem_u64) ;  /* 0x0000000400a87944 */ /* 0x000fea0003c00000 */
[----:B------:R-:W-:Y:S02]  /*04e0*/  IMAD.MOV.U32 R4, RZ, RZ, R8 ;  /* 0x000000ffff047224 */ /* 0x000fe400078e0008 */
[----:B------:R-:W-:-:S07]  /*04f0*/  IMAD.MOV.U32 R5, RZ, RZ, R9 ;  /* 0x000000ffff057224 */ /* 0x000fce00078e0009 */
.L_x_5:
[----:B------:R-:W-:Y:S05]  /*0500*/  BSYNC.RECONVERGENT B0 ;  /* 0x0000000000007941 */ /* 0x000fea0003800200 */
.L_x_3:
[----:B------:R-:W-:Y:S02]  /*0510*/  HFMA2 R6, -RZ, RZ, 0, 0 ;  /* 0x00000000ff067431 */ /* 0x000fe400000001ff */
[----:B------:R-:W-:Y:S01]  /*0520*/  IMAD.MOV.U32 R7, RZ, RZ, -0x80000000 ;  /* 0x80000000ff077424 */ /* 0x000fe200078e00ff */
[----:B------:R-:W-:Y:S01]  /*0530*/  MOV R10, 0x560 ;  /* 0x00000560000a7802 */ /* 0x000fe20000000f00 */
[----:B------:R-:W-:-:S07]  /*0540*/  IMAD.U32 R8, RZ, RZ, UR5 ;  /* 0x00000005ff087e24 */ /* 0x000fce000f8e00ff */
[----:B------:R-:W-:Y:S05]  /*0550*/  CALL.REL.NOINC `($__internal_0_$__cuda_sm20_rem_u64) ;  /* 0x0000000400887944 */ /* 0x000fea0003c00000 */
[C---:B------:R-:W-:Y:S01]  /*0560*/  SHF.L.U64.HI R7, R8.reuse, 0x1, R9 ;  /* 0x0000000108077819 */ /* 0x040fe20000010209 */
[----:B------:R-:W-:Y:S01]  /*0570*/  BSSY.RECONVERGENT B0, `(.L_x_6) ;  /* 0x000001b000007945 */ /* 0x000fe20003800200 */
[----:B------:R-:W-:Y:S02]  /*0580*/  SHF.L.U32 R9, R8, 0x1, RZ ;  /* 0x0000000108097819 */ /* 0x000fe400000006ff */
[----:B------:R-:W-:-:S13]  /*0590*/  LOP3.LUT P0, RZ, R7, 0x1, RZ, 0xc0, !PT ;  /* 0x0000000107ff7812 */ /* 0x000fda000780c0ff */
[----:B------:R-:W-:Y:S05]  /*05a0*/  @P0 BRA `(.L_x_7) ;  /* 0x00000000004c0947 */ /* 0x000fea0003800000 */
[----:B------:R-:W0:Y:S01]  /*05b0*/  I2F.U32.RP R10, UR5 ;  /* 0x00000005000a7d06 */ /* 0x000e220008209000 */
[----:B------:R-:W-:Y:S01]  /*05c0*/  IMAD R11, RZ, RZ, -UR5 ;  /* 0x80000005ff0b7e24 */ /* 0x000fe2000f8e02ff */
[----:B------:R-:W-:Y:S02]  /*05d0*/  MOV R6, RZ ;  /* 0x000000ff00067202 */ /* 0x000fe40000000f00 */
[----:B------:R-:W-:-:S04]  /*05e0*/  ISETP.NE.U32.AND P1, PT, RZ, UR5, PT ;  /* 0x00000005ff007c0c */ /* 0x000fc8000bf25070 */
[----:B0-----:R-:W0:Y:S02]  /*05f0*/  MUFU.RCP R10, R10 ;  /* 0x0000000a000a7308 */ /* 0x001e240000001000 */
[----:B0-----:R-:W-:-:S06]  /*0600*/  VIADD R7, R10, 0xffffffe ;  /* 0x0ffffffe0a077836 */ /* 0x001fcc0000000000 */
[----:B------:R-:W0:Y:S02]  /*0610*/  F2I.FTZ.U32.TRUNC.NTZ R7, R7 ;  /* 0x0000000700077305 */ /* 0x000e24000021f000 */
[----:B0-----:R-:W-:-:S04]  /*0620*/  IMAD R11, R11, R7, RZ ;  /* 0x000000070b0b7224 */ /* 0x001fc800078e02ff */
        /* <DEDUP_REMOVED lines=9> */
[----:B------:R-:W-:Y:S01]  /*06c0*/  @!P1 LOP3.LUT R8, RZ, UR5, RZ, 0x33, !PT ;  /* 0x00000005ff089c12 */ /* 0x000fe2000f8e33ff */
[----:B------:R-:W-:Y:S06]  /*06d0*/  BRA `(.L_x_8) ;  /* 0x0000000000107947 */ /* 0x000fec0003800000 */
.L_x_7:
[----:B------:R-:W-:Y:S01]  /*06e0*/  IMAD.MOV.U32 R6, RZ, RZ, R9 ;  /* 0x000000ffff067224 */ /* 0x000fe200078e0009 */
[----:B------:R-:W-:Y:S02]  /*06f0*/  MOV R8, UR5 ;  /* 0x0000000500087c02 */ /* 0x000fe40008000f00 */
[----:B------:R-:W-:-:S07]  /*0700*/  MOV R10, 0x720 ;  /* 0x00000720000a7802 */ /* 0x000fce0000000f00 */
[----:B------:R-:W-:Y:S05]  /*0710*/  CALL.REL.NOINC `($__internal_0_$__cuda_sm20_rem_u64) ;  /* 0x0000000400187944 */ /* 0x000fea0003c00000 */
.L_x_8:
[----:B------:R-:W-:Y:S05]  /*0720*/  BSYNC.RECONVERGENT B0 ;  /* 0x0000000000007941 */ /* 0x000fea0003800200 */
.L_x_6:
[----:B------:R-:W-:Y:S01]  /*0730*/  IMAD R9, R9, R2, RZ ;  /* 0x0000000209097224 */ /* 0x000fe200078e02ff */
[----:B------:R-:W-:Y:S01]  /*0740*/  BSSY.RECONVERGENT B0, `(.L_x_9) ;  /* 0x0000021000007945 */ /* 0x000fe20003800200 */
[----:B------:R-:W-:Y:S02]  /*0750*/  IMAD.MOV.U32 R6, RZ, RZ, R4 ;  /* 0x000000ffff067224 */ /* 0x000fe400078e0004 */
[----:B------:R-:W-:Y:S02]  /*0760*/  IMAD.MOV.U32 R7, RZ, RZ, R5 ;  /* 0x000000ffff077224 */ /* 0x000fe400078e0005 */
[-C--:B------:R-:W-:Y:S02]  /*0770*/  IMAD R9, R3, R8.reuse, R9 ;  /* 0x0000000803097224 */ /* 0x080fe400078e0209 */
[----:B------:R-:W-:-:S05]  /*0780*/  IMAD.WIDE.U32 R6, R2, R8, R6 ;  /* 0x0000000802067225 */ /* 0x000fca00078e0006 */
[----:B------:R-:W-:-:S04]  /*0790*/  IADD3 R9, PT, PT, R7, R9, RZ ;  /* 0x0000000907097210 */ /* 0x000fc80007ffe0ff */
[----:B------:R-:W-:-:S13]  /*07a0*/  ISETP.NE.U32.AND P0, PT, R9, RZ, PT ;  /* 0x000000ff0900720c */ /* 0x000fda0003f05070 */
[----:B------:R-:W-:Y:S05]  /*07b0*/  @P0 BRA `(.L_x_10) ;  /* 0x00000000004c0947 */ /* 0x000fea0003800000 */
[----:B------:R-:W0:Y:S01]  /*07c0*/  I2F.U32.RP R4, UR5 ;  /* 0x0000000500047d06 */ /* 0x000e220008209000 */
[----:B------:R-:W-:Y:S02]  /*07d0*/  HFMA2 R2, -RZ, RZ, 0, 0 ;  /* 0x00000000ff027431 */ /* 0x000fe400000001ff */
[----:B------:R-:W-:Y:S01]  /*07e0*/  IMAD R7, RZ, RZ, -UR5 ;  /* 0x80000005ff077e24 */ /* 0x000fe2000f8e02ff */
        /* <DEDUP_REMOVED lines=16> */
.L_x_10:
[----:B------:R-:W-:Y:S01]  /*08f0*/  IMAD.MOV.U32 R7, RZ, RZ, R9 ;  /* 0x000000ffff077224 */ /* 0x000fe200078e0009 */
[----:B------:R-:W-:Y:S02]  /*0900*/  MOV R8, UR5 ;  /* 0x0000000500087c02 */ /* 0x000fe40008000f00 */
[----:B------:R-:W-:-:S07]  /*0910*/  MOV R10, 0x930 ;  /* 0x00000930000a7802 */ /* 0x000fce0000000f00 */
[----:B------:R-:W-:Y:S05]  /*0920*/  CALL.REL.NOINC `($__internal_0_$__cuda_sm20_rem_u64) ;  /* 0x0000000000947944 */ /* 0x000fea0003c00000 */
[----:B------:R-:W-:Y:S02]  /*0930*/  IMAD.MOV.U32 R2, RZ, RZ, R8 ;  /* 0x000000ffff027224 */ /* 0x000fe400078e0008 */
[----:B------:R-:W-:-:S07]  /*0940*/  IMAD.MOV.U32 R3, RZ, RZ, R9 ;  /* 0x000000ffff037224 */ /* 0x000fce00078e0009 */
.L_x_11:
[----:B------:R-:W-:Y:S05]  /*0950*/  BSYNC.RECONVERGENT B0 ;  /* 0x0000000000007941 */ /* 0x000fea0003800200 */
.L_x_9:
[----:B------:R-:W0:Y:S01]  /*0960*/  LDCU.64 UR10, c[0x0][0x398] ;  /* 0x00007300ff0a77ac */ /* 0x000e220008000a00 */
[----:B------:R-:W1:Y:S01]  /*0970*/  LDCU.64 UR8, c[0x0][0x3a0] ;  /* 0x00007400ff0877ac */ /* 0x000e620008000a00 */
[----:B0-----:R-:W-:-:S04]  /*0980*/  ISETP.NE.U32.AND P0, PT, RZ, UR10, PT ;  /* 0x0000000aff007c0c */ /* 0x001fc8000bf05070 */
[----:B------:R-:W-:Y:S02]  /*0990*/  ISETP.NE.AND.EX P0, PT, RZ, UR11, PT, P0 ;  /* 0x0000000bff007c0c */ /* 0x000fe4000bf05300 */
[----:B-1----:R-:W-:-:S04]  /*09a0*/  IADD3 R4, P1, PT, R0, UR8, RZ ;  /* 0x0000000800047c10 */ /* 0x002fc8000ff3e0ff */
[----:B------:R-:W-:-:S05]  /*09b0*/  IADD3.X R5, PT, PT, RZ, UR9, RZ, P1, !PT ;  /* 0x00000009ff057c10 */ /* 0x000fca0008ffe4ff */
[----:B------:R0:W-:Y:S02]  /*09c0*/  STG.E.U8 desc[UR6][R4.64], RZ ;  /* 0x000000ff04007986 */ /* 0x0001e4000c101106 */
[----:B------:R-:W-:Y:S05]  /*09d0*/  @!P0 EXIT ;  /* 0x000000000000894d */ /* 0x000fea0003800000 */
[----:B------:R-:W1:Y:S01]  /*09e0*/  LDC.64 R6, c[0x0][0x390] ;  /* 0x0000e400ff067b82 */ /* 0x000e620000000a00 */
[----:B------:R-:W2:Y:S01]  /*09f0*/  LDCU.64 UR8, c[0x0][0x398] ;  /* 0x00007300ff0877ac */ /* 0x000ea20008000a00 */
[----:B------:R-:W3:Y:S01]  /*0a00*/  LDCU.64 UR4, c[0x0][0x390] ;  /* 0x00007200ff0477ac */ /* 0x000ee20008000a00 */
[----:B-1----:R-:W4:Y:S01]  /*0a10*/  LDG.E.64 R6, desc[UR6][R6.64] ;  /* 0x0000000606067981 */ /* 0x002f22000c1e1b00 */
[----:B------:R-:W-:Y:S01]  /*0a20*/  BSSY.RECONVERGENT B0, `(.L_x_12) ;  /* 0x0000012000007945 */ /* 0x000fe20003800200 */
[----:B----4-:R-:W-:-:S04]  /*0a30*/  ISETP.NE.U32.AND P0, PT, R2, R6, PT ;  /* 0x000000060200720c */ /* 0x010fc80003f05070 */
[----:B------:R-:W-:-:S13]  /*0a40*/  ISETP.NE.AND.EX P0, PT, R3, R7, PT, P0 ;  /* 0x000000070300720c */ /* 0x000fda0003f05300 */
[----:B--23--:R-:W-:Y:S05]  /*0a50*/  @!P0 BRA `(.L_x_13) ;  /* 0x0000000000388947 */ /* 0x00cfea0003800000 */
[----:B------:R-:W-:Y:S02]  /*0a60*/  IMAD.MOV.U32 R0, RZ, RZ, RZ ;  /* 0x000000ffff007224 */ /* 0x000fe400078e00ff */
[----:B------:R-:W-:-:S07]  /*0a70*/  IMAD.MOV.U32 R9, RZ, RZ, RZ ;  /* 0x000000ffff097224 */ /* 0x000fce00078e00ff */
.L_x_14:
[----:B------:R-:W-:-:S04]  /*0a80*/  IADD3 R0, P0, PT, R0, 0x1, RZ ;  /* 0x0000000100007810 */ /* 0x000fc80007f1e0ff */
[----:B------:R-:W-:Y:S02]  /*0a90*/  IADD3.X R6, PT, PT, RZ, R9, RZ, P0, !PT ;  /* 0x00000009ff067210 */ /* 0x000fe400007fe4ff */
[----:B------:R-:W-:-:S04]  /*0aa0*/  ISETP.NE.U32.AND P0, PT, R0, UR8, PT ;  /* 0x0000000800007c0c */ /* 0x000fc8000bf05070 */
[----:B------:R-:W-:-:S13]  /*0ab0*/  ISETP.NE.AND.EX P0, PT, R6, UR9, PT, P0 ;  /* 0x0000000906007c0c */ /* 0x000fda000bf05300 */
[----:B------:R-:W-:Y:S05]  /*0ac0*/  @!P0 EXIT ;  /* 0x000000000000894d */ /* 0x000fea0003800000 */
[----:B------:R-:W-:Y:S01]  /*0ad0*/  IMAD.MOV.U32 R9, RZ, RZ, R6 ;  /* 0x000000ffff097224 */ /* 0x000fe200078e0006 */
[----:B------:R-:W-:-:S04]  /*0ae0*/  LEA R6, P0, R0, UR4, 0x3 ;  /* 0x0000000400067c11 */ /* 0x000fc8000f8018ff */
[----:B------:R-:W-:-:S06]  /*0af0*/  LEA.HI.X R7, R0, UR5, R9, 0x3, P0 ;  /* 0x0000000500077c11 */ /* 0x000fcc00080f1c09 */
[----:B------:R-:W2:Y:S02]  /*0b00*/  LDG.E.64 R6, desc[UR6][R6.64] ;  /* 0x0000000606067981 */ /* 0x000ea4000c1e1b00 */
[----:B--2---:R-:W-:-:S04]  /*0b10*/  ISETP.NE.U32.AND P0, PT, R2, R6, PT ;  /* 0x000000060200720c */ /* 0x004fc80003f05070 */
[----:B------:R-:W-:-:S13]  /*0b20*/  ISETP.NE.AND.EX P0, PT, R3, R7, PT, P0 ;  /* 0x000000070300720c */ /* 0x000fda0003f05300 */
[----:B------:R-:W-:Y:S05]  /*0b30*/  @P0 BRA `(.L_x_14) ;  /* 0xfffffffc00d00947 */ /* 0x000fea000383ffff */
.L_x_13:
[----:B------:R-:W-:Y:S05]  /*0b40*/  BSYNC.RECONVERGENT B0 ;  /* 0x0000000000007941 */ /* 0x000fea0003800200 */
.L_x_12:
[----:B------:R-:W-:-:S05]  /*0b50*/  IMAD.MOV.U32 R2, RZ, RZ, 0x1 ;  /* 0x00000001ff027424 */ /* 0x000fca00078e00ff */
[----:B------:R-:W-:Y:S01]  /*0b60*/  STG.E.U8 desc[UR6][R4.64], R2 ;  /* 0x0000000204007986 */ /* 0x000fe2000c101106 */
[----:B------:R-:W-:Y:S05]  /*0b70*/  EXIT ;  /* 0x000000000000794d */ /* 0x000fea0003800000 */
        .weak           $__internal_0_$__cuda_sm20_rem_u64
        .type           $__internal_0_$__cuda_sm20_rem_u64,@function
        .size           $__internal_0_$__cuda_sm20_rem_u64,(.L_x_122 - $__internal_0_$__cuda_sm20_rem_u64)
$__internal_0_$__cuda_sm20_rem_u64:
[----:B------:R-:W-:-:S06]  /*0b80*/  MOV R9, UR4 ;  /* 0x0000000400097c02 */ /* 0x000fcc0008000f00 */
[----:B------:R-:W0:Y:S08]  /*0b90*/  I2F.U64.RP R9, R8 ;  /* 0x0000000800097312 */ /* 0x000e300000309000 */
[----:B0-----:R-:W0:Y:S02]  /*0ba0*/  MUFU.RCP R11, R9 ;  /* 0x00000009000b7308 */ /* 0x001e240000001000 */
[----:B0-----:R-:W-:-:S06]  /*0bb0*/  VIADD R11, R11, 0x1ffffffe ;  /* 0x1ffffffe0b0b7836 */ /* 0x001fcc0000000000 */
[----:B------:R-:W0:Y:S02]  /*0bc0*/  F2I.U64.TRUNC R12, R11 ;  /* 0x0000000b000c7311 */ /* 0x000e24000020d800 */
[----:B0-----:R-:W-:-:S04]  /*0bd0*/  IMAD.WIDE.U32 R14, R12, R8, RZ ;  /* 0x000000080c0e7225 */ /* 0x001fc800078e00ff */
[----:B------:R-:W-:Y:S01]  /*0be0*/  IMAD R15, R12, UR4, R15 ;  /* 0x000000040c0f7c24 */ /* 0x000fe2000f8e020f */
[----:B------:R-:W-:-:S03]  /*0bf0*/  IADD3 R17, P0, PT, RZ, -R14, RZ ;  /* 0x8000000eff117210 */ /* 0x000fc60007f1e0ff */
[----:B------:R-:W-:Y:S02]  /*0c00*/  IMAD R15, R13, R8, R15 ;  /* 0x000000080d0f7224 */ /* 0x000fe400078e020f */
[----:B------:R-:W-:-:S04]  /*0c10*/  IMAD.HI.U32 R14, R12, R17, RZ ;  /* 0x000000110c0e7227 */ /* 0x000fc800078e00ff */
[----:B------:R-:W-:Y:S01]  /*0c20*/  IMAD.X R19, RZ, RZ, ~R15, P0 ;  /* 0x000000ffff137224 */ /* 0x000fe200000e0e0f */
[----:B------:R-:W-:-:S03]  /*0c30*/  MOV R15, R12 ;  /* 0x0000000c000f7202 */ /* 0x000fc60000000f00 */
[-C--:B------:R-:W-:Y:S02]  /*0c40*/  IMAD R21, R13, R19.reuse, RZ ;  /* 0x000000130d157224 */ /* 0x080fe400078e02ff */
[----:B------:R-:W-:-:S04]  /*0c50*/  IMAD.WIDE.U32 R14, P0, R12, R19, R14 ;  /* 0x000000130c0e7225 */ /* 0x000fc8000780000e */
[----:B------:R-:W-:-:S04]  /*0c60*/  IMAD.HI.U32 R9, R13, R19, RZ ;  /* 0x000000130d097227 */ /* 0x000fc800078e00ff */
[----:B------:R-:W-:-:S04]  /*0c70*/  IMAD.HI.U32 R14, P1, R13, R17, R14 ;  /* 0x000000110d0e7227 */ /* 0x000fc8000782000e */
[----:B------:R-:W-:Y:S01]  /*0c80*/  IMAD.X R9, R9, 0x1, R13, P0 ;  /* 0x0000000109097824 */ /* 0x000fe200000e060d */
[----:B------:R-:W-:-:S04]  /*0c90*/  IADD3 R15, P2, PT, R21, R14, RZ ;  /* 0x0000000e150f7210 */ /* 0x000fc80007f5e0ff */
[----:B------:R-:W-:Y:S01]  /*0ca0*/  IADD3.X R9, PT, PT, RZ, RZ, R9, P2, P1 ;  /* 0x000000ffff097210 */ /* 0x000fe200017e2409 */
[----:B------:R-:W-:-:S04]  /*0cb0*/  IMAD.WIDE.U32 R12, R15, R8, RZ ;  /* 0x000000080f0c7225 */ /* 0x000fc800078e00ff */
[----:B------:R-:W-:Y:S01]  /*0cc0*/  IMAD R11, R15, UR4, R13 ;  /* 0x000000040f0b7c24 */ /* 0x000fe2000f8e020d */
[----:B------:R-:W-:-:S03]  /*0cd0*/  IADD3 R13, P0, PT, RZ, -R12, RZ ;  /* 0x8000000cff0d7210 */ /* 0x000fc60007f1e0ff */
[----:B------:R-:W-:Y:S02]  /*0ce0*/  IMAD R11, R9, R8, R11 ;  /* 0x00000008090b7224 */ /* 0x000fe400078e020b */
[----:B------:R-:W-:-:S04]  /*0cf0*/  IMAD.HI.U32 R14, R15, R13, RZ ;  /* 0x0000000d0f0e7227 */ /* 0x000fc800078e00ff */
[----:B------:R-:W-:-:S04]  /*0d00*/  IMAD.X R12, RZ, RZ, ~R11, P0 ;  /* 0x000000ffff0c7224 */ /* 0x000fc800000e0e0b */
[----:B------:R-:W-:-:S04]  /*0d10*/  IMAD.WIDE.U32 R14, P0, R15, R12, R14 ;  /* 0x0000000c0f0e7225 */ /* 0x000fc8000780000e */
[C---:B------:R-:W-:Y:S02]  /*0d20*/  IMAD R16, R9.reuse, R12, RZ ;  /* 0x0000000c09107224 */ /* 0x040fe400078e02ff */
[----:B------:R-:W-:-:S04]  /*0d30*/  IMAD.HI.U32 R11, P1, R9, R13, R14 ;  /* 0x0000000d090b7227 */ /* 0x000fc8000782000e */
[----:B------:R-:W-:Y:S01]  /*0d40*/  IMAD.HI.U32 R12, R9, R12, RZ ;  /* 0x0000000c090c7227 */ /* 0x000fe200078e00ff */
[----:B------:R-:W-:-:S03]  /*0d50*/  IADD3 R11, P2, PT, R16, R11, RZ ;  /* 0x0000000b100b7210 */ /* 0x000fc60007f5e0ff */
[----:B------:R-:W-:Y:S01]  /*0d60*/  IMAD.MOV.U32 R13, RZ, RZ, RZ ;  /* 0x000000ffff0d7224 */ /* 0x000fe200078e00ff */
[----:B------:R-:W-:Y:S01]  /*0d70*/  IADD3.X R9, PT, PT, R12, R9, RZ, P0, !PT ;  /* 0x000000090c097210 */ /* 0x000fe200007fe4ff */
[----:B------:R-:W-:-:S03]  /*0d80*/  IMAD.HI.U32 R12, R11, R6, RZ ;  /* 0x000000060b0c7227 */ /* 0x000fc600078e00ff */
[----:B------:R-:W-:Y:S01]  /*0d90*/  IADD3.X R9, PT, PT, RZ, RZ, R9, P2, P1 ;  /* 0x000000ffff097210 */ /* 0x000fe200017e2409 */
[----:B------:R-:W-:-:S04]  /*0da0*/  IMAD.WIDE.U32 R12, R11, R7, R12 ;  /* 0x000000070b0c7225 */ /* 0x000fc800078e000c */
[C---:B------:R-:W-:Y:S02]  /*0db0*/  IMAD R14, R9.reuse, R7, RZ ;  /* 0x00000007090e7224 */ /* 0x040fe400078e02ff */
[----:B------:R-:W-:-:S04]  /*0dc0*/  IMAD.HI.U32 R11, P0, R9, R6, R12 ;  /* 0x00000006090b7227 */ /* 0x000fc8000780000c */
[----:B------:R-:W-:Y:S01]  /*0dd0*/  IMAD.HI.U32 R9, R9, R7, RZ ;  /* 0x0000000709097227 */ /* 0x000fe200078e00ff */
[----:B------:R-:W-:-:S03]  /*0de0*/  IADD3 R11, P1, PT, R14, R11, RZ ;  /* 0x0000000b0e0b7210 */ /* 0x000fc60007f3e0ff */
[----:B------:R-:W-:Y:S02]  /*0df0*/  IMAD.X R9, RZ, RZ, R9, P0 ;  /* 0x000000ffff097224 */ /* 0x000fe400000e0609 */
[----:B------:R-:W-:-:S03]  /*0e00*/  IMAD.WIDE.U32 R12, R11, R8, RZ ;  /* 0x000000080b0c7225 */ /* 0x000fc600078e00ff */
[----:B------:R-:W-:Y:S01]  /*0e10*/  IADD3.X R9, PT, PT, RZ, R9, RZ, P1, !PT ;  /* 0x00000009ff097210 */ /* 0x000fe20000ffe4ff */
[----:B------:R-:W-:Y:S01]  /*0e20*/  IMAD R11, R11, UR4, R13 ;  /* 0x000000040b0b7c24 */ /* 0x000fe2000f8e020d */
[----:B------:R-:W-:-:S03]  /*0e30*/  IADD3 R13, P1, PT, -R12, R6, RZ ;  /* 0x000000060c0d7210 */ /* 0x000fc60007f3e1ff */
[-C--:B------:R-:W-:Y:S01]  /*0e40*/  IMAD R6, R9, R8.reuse, R11 ;  /* 0x0000000809067224 */ /* 0x080fe200078e020b */
[----:B------:R-:W-:Y:S01]  /*0e50*/  ISETP.GE.U32.AND P0, PT, R13, R8, PT ;  /* 0x000000080d00720c */ /* 0x000fe20003f06070 */
[----:B------:R-:W-:Y:S02]  /*0e60*/  HFMA2 R11, -RZ, RZ, 0, 0 ;  /* 0x00000000ff0b7431 */ /* 0x000fe400000001ff */
[----:B------:R-:W-:Y:S01]  /*0e70*/  IMAD.X R9, R7, 0x1, ~R6, P1 ;  /* 0x0000000107097824 */ /* 0x000fe200008e0e06 */
[----:B------:R-:W-:-:S04]  /*0e80*/  IADD3 R7, P1, PT, -R8, R13, RZ ;  /* 0x0000000d08077210 */ /* 0x000fc80007f3e1ff */
[C---:B------:R-:W-:Y:S02]  /*0e90*/  ISETP.GE.U32.AND.EX P0, PT, R9.reuse, UR4, PT, P0 ;  /* 0x0000000409007c0c */ /* 0x040fe4000bf06100 */
[----:B------:R-:W-:Y:S02]  /*0ea0*/  IADD3.X R12, PT, PT, R9, ~UR4, RZ, P1, !PT ;  /* 0x80000004090c7c10 */ /* 0x000fe40008ffe4ff */
[----:B------:R-:W-:Y:S02]  /*0eb0*/  SEL R7, R7, R13, P0 ;  /* 0x0000000d07077207 */ /* 0x000fe40000000000 */
[----:B------:R-:W-:Y:S02]  /*0ec0*/  SEL R12, R12, R9, P0 ;  /* 0x000000090c0c7207 */ /* 0x000fe40000000000 */
[----:B------:R-:W-:Y:S02]  /*0ed0*/  ISETP.GE.U32.AND P0, PT, R7, R8, PT ;  /* 0x000000080700720c */ /* 0x000fe40003f06070 */
[----:B------:R-:W-:-:S02]  /*0ee0*/  IADD3 R6, P2, PT, -R8, R7, RZ ;  /* 0x0000000708067210 */ /* 0x000fc40007f5e1ff */
[----:B------:R-:W-:Y:S02]  /*0ef0*/  ISETP.NE.U32.AND P1, PT, R8, RZ, PT ;  /* 0x000000ff0800720c */ /* 0x000fe40003f25070 */
[C---:B------:R-:W-:Y:S02]  /*0f00*/  ISETP.GE.U32.AND.EX P0, PT, R12.reuse, UR4, PT, P0 ;  /* 0x000000040c007c0c */ /* 0x040fe4000bf06100 */
[----:B------:R-:W-:Y:S02]  /*0f10*/  IADD3.X R9, PT, PT, R12, ~UR4, RZ, P2, !PT ;  /* 0x800000040c097c10 */ /* 0x000fe400097fe4ff */
[----:B------:R-:W-:Y:S02]  /*0f20*/  ISETP.NE.AND.EX P1, PT, RZ, UR4, PT, P1 ;  /* 0x00000004ff007c0c */ /* 0x000fe4000bf25310 */
[----:B------:R-:W-:Y:S02]  /*0f30*/  SEL R8, R6, R7, P0 ;  /* 0x0000000706087207 */ /* 0x000fe40000000000 */
[----:B------:R-:W-:-:S02]  /*0f40*/  SEL R9, R9, R12, P0 ;  /* 0x0000000c09097207 */ /* 0x000fc40000000000 */
[----:B------:R-:W-:Y:S02]  /*0f50*/  SEL R8, R8, 0xffffffff, P1 ;  /* 0xffffffff08087807 */ /* 0x000fe40000800000 */
[----:B------:R-:W-:Y:S01]  /*0f60*/  SEL R9, R9, 0xffffffff, P1 ;  /* 0xffffffff09097807 */ /* 0x000fe20000800000 */
[----:B------:R-:W-:Y:S06]  /*0f70*/  RET.REL.NODEC R10 `(filter_by_residue_kernel) ;  /* 0xfffffff00a207950 */ /* 0x000fec0003c3ffff */
.L_x_15:
[----:B------:R-:W-:-:S00]  /*0f80*/  BRA `(.L_x_15) ;  /* 0xfffffffc00fc7947 */ /* 0x000fc0000383ffff */
[----:B------:R-:W-:-:S00]  /*0f90*/  NOP ;  /* 0x0000000000007918 */ /* 0x000fc00000000000 */
        /* <DEDUP_REMOVED lines=14> */
.L_x_122:


//--------------------- .text.check_is_nice_kernel --------------------------
	.section	.text.check_is_nice_kernel,"ax",@progbits
	.align	128
        .global         check_is_nice_kernel
        .type           check_is_nice_kernel,@function
        .size           check_is_nice_kernel,(.L_x_123 - check_is_nice_kernel)
        .other          check_is_nice_kernel,@"STO_CUDA_ENTRY STV_DEFAULT"
check_is_nice_kernel:
.text.check_is_nice_kernel:
        /* <DEDUP_REMOVED lines=9> */
[----:B------:R-:W0:Y:S01]  /*0090*/  LDC R0, c[0x0][0x360] ;  /* 0x0000d800ff007b82 */ /* 0x000e220000000800 */
[----:B------:R-:W1:Y:S07]  /*00a0*/  LDCU.64 UR10, c[0x0][0x358] ;  /* 0x00006b00ff0a77ac */ /* 0x000e6e0008000a00 */
[----:B------:R-:W2:Y:S08]  /*00b0*/  LDC.64 R4, c[0x0][0x380] ;  /* 0x0000e000ff047b82 */ /* 0x000eb00000000a00 */
[----:B------:R-:W3:Y:S01]  /*00c0*/  LDC.64 R6, c[0x0][0x388] ;  /* 0x0000e200ff067b82 */ /* 0x000ee20000000a00 */
[----:B------:R-:W-:Y:S01]  /*00d0*/  UMOV UR5, URZ ;  /* 0x000000ff00057c82 */ /* 0x000fe20008000000 */
[----:B------:R-:W-:Y:S01]  /*00e0*/  UMOV UR7, URZ ;  /* 0x000000ff00077c82 */ /* 0x000fe20008000000 */
[----:B------:R-:W-:Y:S01]  /*00f0*/  UMOV UR8, URZ ;  /* 0x000000ff00087c82 */ /* 0x000fe20008000000 */
[----:B------:R-:W-:Y:S01]  /*0100*/  UMOV UR6, URZ ;  /* 0x000000ff00067c82 */ /* 0x000fe20008000000 */
[----:B------:R-:W4:Y:S01]  /*0110*/  LDCU UR12, c[0x0][0x398] ;  /* 0x00007300ff0c77ac */ /* 0x000f220008000800 */
[----:B0-----:R-:W-:-:S04]  /*0120*/  IMAD R27, R0, UR4, R27 ;  /* 0x00000004001b7c24 */ /* 0x001fc8000f8e021b */
[----:B--2---:R-:W-:-:S06]  /*0130*/  IMAD.WIDE.U32 R4, R27, 0x8, R4 ;  /* 0x000000081b047825 */ /* 0x004fcc00078e0004 */
[----:B-1----:R-:W2:Y:S01]  /*0140*/  LDG.E.64 R4, desc[UR10][R4.64] ;  /* 0x0000000a04047981 */ /* 0x002ea2000c1e1b00 */
[----:B---3--:R-:W-:-:S06]  /*0150*/  IMAD.WIDE.U32 R6, R27, 0x8, R6 ;  /* 0x000000081b067825 */ /* 0x008fcc00078e0006 */
[----:B------:R-:W3:Y:S01]  /*0160*/  LDG.E.64 R6, desc[UR10][R6.64] ;  /* 0x0000000a06067981 */ /* 0x000ee2000c1e1b00 */
[----:B------:R-:W-:Y:S01]  /*0170*/  UMOV UR4, URZ ;  /* 0x000000ff00047c82 */ /* 0x000fe20008000000 */
[----:B------:R-:W-:Y:S01]  /*0180*/  BSSY.RECONVERGENT B0, `(.L_x_16) ;  /* 0x000019d000007945 */ /* 0x000fe20003800200 */
[----:B--2---:R-:W-:-:S04]  /*0190*/  IMAD.WIDE.U32 R2, R4, R4, RZ ;  /* 0x0000000404027225 */ /* 0x004fc800078e00ff */
[----:B------:R-:W-:-:S04]  /*01a0*/  IMAD.WIDE.U32 R8, R4, R5, RZ ;  /* 0x0000000504087225 */ /* 0x000fc800078e00ff */
[----:B---3--:R-:W-:-:S04]  /*01b0*/  IMAD.WIDE.U32 R12, R6, R5, RZ ;  /* 0x00000005060c7225 */ /* 0x008fc800078e00ff */
[----:B------:R-:W-:Y:S02]  /*01c0*/  VIADD R33, R3, UR4 ;  /* 0x0000000403217c36 */ /* 0x000fe40008000000 */
[-C--:B------:R-:W-:Y:S01]  /*01d0*/  IMAD.WIDE.U32 R10, R2, R4.reuse, RZ ;  /* 0x00000004020a7225 */ /* 0x080fe200078e00ff */
[----:B------:R-:W-:Y:S02]  /*01e0*/  IADD3 R13, PT, PT, R13, UR5, RZ ;  /* 0x000000050d0d7c10 */ /* 0x000fe4000fffe0ff */
[----:B------:R-:W-:Y:S01]  /*01f0*/  LEA R33, P0, R8, R33, 0x1 ;  /* 0x0000002108217211 */ /* 0x000fe200078008ff */
[----:B------:R-:W-:Y:S02]  /*0200*/  VIADD R25, R11, UR7 ;  /* 0x000000070b197c36 */ /* 0x000fe40008000000 */
[----:B------:R-:W-:Y:S02]  /*0210*/  IMAD.MOV.U32 R26, RZ, RZ, R10 ;  /* 0x000000ffff1a7224 */ /* 0x000fe400078e000a */
[----:B------:R-:W-:-:S04]  /*0220*/  IMAD.WIDE.U32 R10, R6, R4, RZ ;  /* 0x00000004060a7225 */ /* 0x000fc800078e00ff */
[----:B------:R-:W-:Y:S01]  /*0230*/  VIADD R9, R9, UR4 ;  /* 0x0000000409097c36 */ /* 0x000fe20008000000 */
[----:B------:R-:W-:Y:S01]  /*0240*/  IADD3 R11, PT, PT, R11, UR5, RZ ;  /* 0x000000050b0b7c10 */ /* 0x000fe2000fffe0ff */
[----:B------:R-:W-:-:S04]  /*0250*/  IMAD.WIDE.U32 R14, R33, R4, RZ ;  /* 0x00000004210e7225 */ /* 0x000fc800078e00ff */
[----:B------:R-:W-:Y:S01]  /*0260*/  IMAD.WIDE.U32 R12, R4, R7, R12 ;  /* 0x00000007040c7225 */ /* 0x000fe200078e000c */
[----:B------:R-:W-:-:S03]  /*0270*/  LEA.HI.X R8, R8, RZ, R9, 0x1, P0 ;  /* 0x000000ff08087211 */ /* 0x000fc600000f0c09 */
[----:B------:R-:W-:Y:S01]  /*0280*/  VIADD R17, R15, UR8 ;  /* 0x000000080f117c36 */ /* 0x000fe20008000000 */
[----:B------:R-:W-:Y:S01]  /*0290*/  IADD3 R15, P0, PT, R11, R12, RZ ;  /* 0x0000000c0b0f7210 */ /* 0x000fe20007f1e0ff */
[----:B------:R-:W-:Y:S01]  /*02a0*/  IMAD.MOV.U32 R9, RZ, RZ, RZ ;  /* 0x000000ffff097224 */ /* 0x000fe200078e00ff */
[----:B------:R-:W-:Y:S02]  /*02b0*/  SHF.L.U32 R0, R10, 0x1, RZ ;  /* 0x000000010a007819 */ /* 0x000fe400000006ff */
[----:B------:R-:W-:Y:S01]  /*02c0*/  IADD3.X R12, PT, PT, R13, UR6, RZ, P0, !PT ;  /* 0x000000060d0c7c10 */ /* 0x000fe200087fe4ff */
[----:B------:R-:W-:-:S04]  /*02d0*/  IMAD.WIDE.U32 R8, R5, R5, R8 ;  /* 0x0000000505087225 */ /* 0x000fc800078e0008 */
[----:B------:R-:W-:Y:S01]  /*02e0*/  HFMA2 R13, -RZ, RZ, 0, 0 ;  /* 0x00000000ff0d7431 */ /* 0x000fe200000001ff */
[----:B------:R-:W-:Y:S01]  /*02f0*/  SHF.L.U64.HI R18, R10, 0x1, R15 ;  /* 0x000000010a127819 */ /* 0x000fe2000001020f */
[----:B------:R-:W-:Y:S01]  /*0300*/  IMAD.MOV.U32 R16, RZ, RZ, R14 ;  /* 0x000000ffff107224 */ /* 0x000fe200078e000e */
[----:B------:R-:W-:Y:S01]  /*0310*/  IADD3 R35, P0, PT, R0, R8, RZ ;  /* 0x0000000800237210 */ /* 0x000fe20007f1e0ff */
[----:B------:R-:W-:-:S04]  /*0320*/  IMAD.WIDE.U32 R10, R6, R6, RZ ;  /* 0x00000006060a7225 */ /* 0x000fc800078e00ff */
[----:B------:R-:W-:Y:S01]  /*0330*/  IMAD.WIDE.U32 R16, R5, R2, R16 ;  /* 0x0000000205107225 */ /* 0x000fe200078e0010 */
[----:B------:R-:W-:Y:S02]  /*0340*/  IADD3.X R29, PT, PT, R18, UR4, R9, P0, !PT ;  /* 0x00000004121d7c10 */ /* 0x000fe400087fe409 */
[----:B------:R-:W-:Y:S01]  /*0350*/  ISETP.GE.U32.AND P0, PT, R35, R0, PT ;  /* 0x000000002300720c */ /* 0x000fe20003f06070 */
[----:B------:R-:W-:Y:S01]  /*0360*/  IMAD.WIDE.U32 R12, R5, R7, R12 ;  /* 0x00000007050c7225 */ /* 0x000fe200078e000c */
[----:B------:R-:W-:-:S03]  /*0370*/  IADD3 R25, P1, PT, R25, R16, RZ ;  /* 0x0000001019197210 */ /* 0x000fc60007f3e0ff */
[----:B------:R-:W-:Y:S01]  /*0380*/  IMAD.WIDE.U32 R8, R6, R7, RZ ;  /* 0x0000000706087225 */ /* 0x000fe200078e00ff */
[----:B------:R-:W-:-:S03]  /*0390*/  ISETP.GE.U32.AND.EX P0, PT, R29, R18, PT, P0 ;  /* 0x000000121d00720c */ /* 0x000fc60003f06100 */
[----:B------:R-:W-:Y:S01]  /*03a0*/  VIADD R19, R11, UR5 ;  /* 0x000000050b137c36 */ /* 0x000fe20008000000 */
[----:B------:R-:W-:Y:S01]  /*03b0*/  IADD3.X R14, PT, PT, R17, UR7, RZ, P1, !PT ;  /* 0x00000007110e7c10 */ /* 0x000fe20008ffe4ff */
[----:B------:R-:W-:Y:S01]  /*03c0*/  VIADD R11, R9, UR5 ;  /* 0x00000005090b7c36 */ /* 0x000fe20008000000 */
[----:B------:R-:W-:Y:S01]  /*03d0*/  SHF.L.W.U32.HI R31, R15, 0x1, R12 ;  /* 0x000000010f1f7819 */ /* 0x000fe20000010e0c */
[----:B------:R-:W-:Y:S01]  /*03e0*/  IMAD.MOV.U32 R15, RZ, RZ, RZ ;  /* 0x000000ffff0f7224 */ /* 0x000fe200078e00ff */
[C---:B------:R-:W-:Y:S02]  /*03f0*/  LEA R0, P1, R8.reuse, R19, 0x1 ;  /* 0x0000001308007211 */ /* 0x040fe400078208ff */
[----:B------:R-:W-:Y:S01]  /*0400*/  SEL R9, RZ, 0x1, P0 ;  /* 0x00000001ff097807 */ /* 0x000fe20000000000 */
[----:B------:R-:W-:Y:S01]  /*0410*/  IMAD.WIDE.U32 R14, R5, R33, R14 ;  /* 0x00000021050e7225 */ /* 0x000fe200078e000e */
[----:B------:R-:W-:Y:S02]  /*0420*/  LEA.HI.X R8, R8, RZ, R11, 0x1, P1 ;  /* 0x000000ff08087211 */ /* 0x000fe400008f0c0b */
[----:B------:R-:W-:Y:S01]  /*0430*/  IADD3 R31, P1, P3, R10, R31, R9 ;  /* 0x0000001f0a1f7210 */ /* 0x000fe20007b3e009 */
[----:B------:R-:W-:Y:S01]  /*0440*/  IMAD.WIDE.U32 R18, R29, R4, RZ ;  /* 0x000000041d127225 */ /* 0x000fe200078e00ff */
[----:B------:R-:W-:-:S02]  /*0450*/  IADD3 R15, PT, PT, R15, UR8, RZ ;  /* 0x000000080f0f7c10 */ /* 0x000fc4000fffe0ff */
[----:B------:R-:W-:Y:S01]  /*0460*/  ISETP.GE.U32.AND P0, PT, R31, R10, PT ;  /* 0x0000000a1f00720c */ /* 0x000fe20003f06070 */
[----:B------:R-:W-:Y:S02]  /*0470*/  VIADD R17, R13, UR6 ;  /* 0x000000060d117c36 */ /* 0x000fe40008000000 */
[----:B------:R-:W-:Y:S02]  /*0480*/  VIADD R19, R19, UR5 ;  /* 0x0000000513137c36 */ /* 0x000fe40008000000 */
[----:B------:R-:W-:Y:S01]  /*0490*/  IMAD.WIDE.U32 R10, R35, R4, RZ ;  /* 0x00000004230a7225 */ /* 0x000fe200078e00ff */
[----:B------:R-:W-:-:S03]  /*04a0*/  SHF.L.W.U32.HI R9, R12, 0x1, R17 ;  /* 0x000000010c097819 */ /* 0x000fc60000010e11 */
[----:B------:R-:W-:Y:S01]  /*04b0*/  IMAD R21, R33, R6, RZ ;  /* 0x0000000621157224 */ /* 0x000fe200078e02ff */
[----:B------:R-:W-:Y:S01]  /*04c0*/  IADD3 R11, PT, PT, R11, UR4, RZ ;  /* 0x000000040b0b7c10 */ /* 0x000fe2000fffe0ff */
[----:B------:R-:W-:-:S04]  /*04d0*/  IMAD.WIDE.U32 R12, R5, R35, R18 ;  /* 0x00000023050c7225 */ /* 0x000fc800078e0012 */
[----:B------:R-:W-:Y:S01]  /*04e0*/  IMAD.WIDE.U32 R14, R6, R2, R14 ;  /* 0x00000002060e7225 */ /* 0x000fe200078e000e */
[----:B------:R-:W-:-:S03]  /*04f0*/  IADD3 R11, P2, PT, R11, R12, RZ ;  /* 0x0000000c0b0b7210 */ /* 0x000fc60007f5e0ff */
[----:B------:R-:W-:Y:S01]  /*0500*/  IMAD R21, R7, R2, R21 ;  /* 0x0000000207157224 */ /* 0x000fe200078e0215 */
[-C--:B------:R-:W-:Y:S02]  /*0510*/  IADD3 R23, P4, PT, R14, R10.reuse, RZ ;  /* 0x0000000a0e177210 */ /* 0x080fe40007f9e0ff */
[----:B------:R-:W-:Y:S02]  /*0520*/  IADD3.X R19, PT, PT, R0, R9, RZ, P1, P3 ;  /* 0x0000000900137210 */ /* 0x000fe40000fe64ff */
[----:B------:R-:W-:Y:S02]  /*0530*/  IADD3.X R24, PT, PT, R11, R15, R21, P4, !PT ;  /* 0x0000000f0b187210 */ /* 0x000fe400027fe415 */
[----:B------:R-:W-:Y:S01]  /*0540*/  ISETP.GE.U32.AND P1, PT, R23, R10, PT ;  /* 0x0000000a1700720c */ /* 0x000fe20003f26070 */
[----:B------:R-:W-:Y:S01]  /*0550*/  IMAD.MOV.U32 R9, RZ, RZ, RZ ;  /* 0x000000ffff097224 */ /* 0x000fe200078e00ff */
[----:B------:R-:W-:Y:S01]  /*0560*/  IADD3.X R12, PT, PT, R13, UR4, RZ, P2, !PT ;  /* 0x000000040d0c7c10 */ /* 0x000fe200097fe4ff */
[----:B------:R-:W-:Y:S01]  /*0570*/  IMAD.MOV.U32 R13, RZ, RZ, RZ ;  /* 0x000000ffff0d7224 */ /* 0x000fe200078e00ff */
[----:B------:R-:W-:Y:S01]  /*0580*/  ISETP.GE.U32.AND.EX P1, PT, R24, R11, PT, P1 ;  /* 0x0000000b1800720c */ /* 0x000fe20003f26110 */
[----:B------:R-:W-:Y:S01]  /*0590*/  IMAD.WIDE.U32 R10, R7, R7, R8 ;  /* 0x00000007070a7225 */ /* 0x000fe200078e0008 */
[----:B------:R-:W-:-:S03]  /*05a0*/  ISETP.GE.U32.AND.EX P0, PT, R19, R0, PT, P0 ;  /* 0x000000001300720c */ /* 0x000fc60003f06100 */
[----:B------:R-:W-:Y:S01]  /*05b0*/  IMAD.WIDE.U32 R8, R5, R29, R12 ;  /* 0x0000001d05087225 */ /* 0x000fe200078e000c */
[----:B------:R-:W-:Y:S02]  /*05c0*/  SEL R13, RZ, 0x1, P1 ;  /* 0x00000001ff0d7807 */ /* 0x000fe40000800000 */
[----:B------:R-:W-:Y:S01]  /*05d0*/  SEL R21, RZ, 0x1, P0 ;  /* 0x00000001ff157807 */ /* 0x000fe20000000000 */
[----:B------:R-:W-:Y:S01]  /*05e0*/  IMAD.WIDE.U32 R14, R19, R4, RZ ;  /* 0x00000004130e7225 */ /* 0x000fe200078e00ff */
[----:B------:R-:W-:-:S04]  /*05f0*/  IADD3 R12, P0, PT, R13, R8, RZ ;  /* 0x000000080d0c7210 */ /* 0x000fc80007f1e0ff */
[----:B------:R-:W-:Y:S02]  /*0600*/  IADD3 R15, PT, PT, R15, UR7, RZ ;  /* 0x000000070f0f7c10 */ /* 0x000fe4000fffe0ff */
[----:B------:R-:W-:Y:S01]  /*0610*/  IADD3.X R13, PT, PT, R9, UR5, RZ, P0, !PT ;  /* 0x00000005090d7c10 */ /* 0x000fe200087fe4ff */
[----:B------:R-:W-:-:S04]  /*0620*/  IMAD.WIDE.U32 R8, R31, R4, RZ ;  /* 0x000000041f087225 */ /* 0x000fc800078e00ff */
[----:B------:R-:W-:-:S04]  /*0630*/  IMAD.WIDE.U32 R14, R5, R31, R14 ;  /* 0x0000001f050e7225 */ /* 0x000fc800078e000e */
[----:B------:R-:W-:Y:S01]  /*0640*/  VIADD R9, R9, UR4 ;  /* 0x0000000409097c36 */ /* 0x000fe20008000000 */
[----:B------:R-:W-:Y:S01]  /*0650*/  SHF.R.U32.HI R17, RZ, 0x1f, R17 ;  /* 0x0000001fff117819 */ /* 0x000fe20000011611 */
[----:B------:R-:W-:-:S03]  /*0660*/  IMAD.WIDE.U32 R12, R6, R35, R12 ;  /* 0x00000023060c7225 */ /* 0x000fc600078e000c */
[----:B------:R-:W-:Y:S01]  /*0670*/  IADD3 R0, P0, PT, R9, R14, RZ ;  /* 0x0000000e09007210 */ /* 0x000fe20007f1e0ff */
[----:B------:R-:W-:Y:S01]  /*0680*/  IMAD R9, R29, R6, RZ ;  /* 0x000000061d097224 */ /* 0x000fe200078e02ff */
[----:B------:R-:W-:Y:S02]  /*0690*/  IADD3 R21, P1, P2, R21, R10, R17 ;  /* 0x0000000a15157210 */ /* 0x000fe40007a3e011 */
[----:B------:R-:W-:Y:S01]  /*06a0*/  IADD3.X R10, PT, PT, R15, UR4, RZ, P0, !PT ;  /* 0x000000040f0a7c10 */ /* 0x000fe200087fe4ff */
[----:B------:R-:W-:Y:S01]  /*06b0*/  IMAD R9, R7, R35, R9 ;  /* 0x0000002307097224 */ /* 0x000fe200078e0209 */
[----:B------:R-:W-:Y:S01]  /*06c0*/  IADD3 R22, P0, PT, R12, R8, RZ ;  /* 0x000000080c167210 */ /* 0x000fe20007f1e0ff */
[----:B------:R-:W-:-:S03]  /*06d0*/  VIADD R37, R11, UR6 ;  /* 0x000000060b257c36 */ /* 0x000fc60008000000 */
[----:B------:R-:W-:Y:S02]  /*06e0*/  IADD3.X R17, PT, PT, R0, R13, R9, P0, !PT ;  /* 0x0000000d00117210 */ /* 0x000fe400007fe409 */
[----:B------:R-:W-:Y:S02]  /*06f0*/  ISETP.GE.U32.AND P0, PT, R22, R8, PT ;  /* 0x000000081600720c */ /* 0x000fe40003f06070 */
[----:B------:R-:W-:Y:S02]  /*0700*/  MOV R11, RZ ;  /* 0x000000ff000b7202 */ /* 0x000fe40000000f00 */
[----:B------:R-:W-:Y:S01]  /*0710*/  ISETP.GE.U32.AND.EX P0, PT, R17, R0, PT, P0 ;  /* 0x000000001100720c */ /* 0x000fe20003f06100 */
[----:B------:R-:W-:Y:S02]  /*0720*/  IMAD R0, R19, R6, RZ ;  /* 0x0000000613007224 */ /* 0x000fe400078e02ff */
[----:B------:R-:W-:Y:S01]  /*0730*/  IMAD.WIDE.U32 R10, R5, R19, R10 ;  /* 0x00000013050a7225 */ /* 0x000fe200078e000a */
[----:B------:R-:W-:-:S04]  /*0740*/  SEL R9, RZ, 0x1, P0 ;  /* 0x00000001ff097807 */ /* 0x000fc80000000000 */
[----:B------:R-:W-:Y:S01]  /*0750*/  IADD3 R8, P0, PT, R9, R10, RZ ;  /* 0x0000000a09087210 */ /* 0x000fe20007f1e0ff */
[----:B------:R-:W-:Y:S01]  /*0760*/  IMAD R10, R7, R31, R0 ;  /* 0x0000001f070a7224 */ /* 0x000fe200078e0200 */
[----:B------:R-:W-:Y:S02]  /*0770*/  LOP3.LUT R0, R31, R35, R2, 0xfe, !PT ;  /* 0x000000231f007212 */ /* 0x000fe400078efe02 */
[----:B------:R-:W-:Y:S01]  /*0780*/  IADD3.X R9, PT, PT, R11, UR7, RZ, P0, !PT ;  /* 0x000000070b097c10 */ /* 0x000fe200087fe4ff */
[----:B------:R-:W0:Y:S01]  /*0790*/  LDCU UR6, c[0x0][0x398] ;  /* 0x00007300ff0677ac */ /* 0x000e220008000800 */
[----:B------:R-:W-:Y:S02]  /*07a0*/  LOP3.LUT P0, RZ, R0, R21, RZ, 0xfc, !PT ;  /* 0x0000001500ff7212 */ /* 0x000fe4000780fcff */
[----:B------:R-:W-:Y:S01]  /*07b0*/  IADD3.X R37, PT, PT, RZ, R37, RZ, P1, P2 ;  /* 0x00000025ff257210 */ /* 0x000fe20000fe44ff */
[----:B------:R-:W1:Y:S01]  /*07c0*/  LDCU UR7, c[0x0][0x398] ;  /* 0x00007300ff0777ac */ /* 0x000e620008000800 */
[----:B------:R-:W-:Y:S01]  /*07d0*/  LOP3.LUT R0, R19, R29, R33, 0xfe, !PT ;  /* 0x0000001d13007212 */ /* 0x000fe200078efe21 */
[----:B------:R-:W-:-:S03]  /*07e0*/  IMAD.WIDE.U32 R6, R6, R31, R8 ;  /* 0x0000001f06067225 */ /* 0x000fc600078e0008 */
[----:B------:R-:W-:Y:S01]  /*07f0*/  LOP3.LUT P0, RZ, R0, R37, RZ, 0xfc, P0 ;  /* 0x0000002500ff7212 */ /* 0x000fe2000000fcff */
[----:B------:R-:W-:-:S04]  /*0800*/  IMAD.WIDE.U32 R8, R21, R4, RZ ;  /* 0x0000000415087225 */ /* 0x000fc800078e00ff */
[----:B------:R-:W-:Y:S01]  /*0810*/  IMAD R4, R37, R4, RZ ;  /* 0x0000000425047224 */ /* 0x000fe200078e02ff */
[----:B------:R-:W-:-:S03]  /*0820*/  IADD3 RZ, P1, PT, RZ, R8, RZ ;  /* 0x00000008ffff7210 */ /* 0x000fc60007f3e0ff */
[----:B------:R-:W-:Y:S01]  /*0830*/  IMAD R15, R5, R21, R4 ;  /* 0x00000015050f7224 */ /* 0x000fe200078e0204 */
[----:B------:R-:W-:-:S04]  /*0840*/  UMOV UR5, URZ ;  /* 0x000000ff00057c82 */ /* 0x000fc80008000000 */
[----:B------:R-:W-:Y:S02]  /*0850*/  IADD3.X R15, PT, PT, R15, UR4, R9, P1, !PT ;  /* 0x000000040f0f7c10 */ /* 0x000fe40008ffe409 */
[----:B------:R-:W-:Y:S01]  /*0860*/  IADD3 R16, P1, PT, R6, R8, RZ ;  /* 0x0000000806107210 */ /* 0x000fe20007f3e0ff */
[----:B------:R-:W-:Y:S01]  /*0870*/  IMAD.MOV.U32 R14, RZ, RZ, RZ ;  /* 0x000000ffff0e7224 */ /* 0x000fe200078e00ff */
[----:B------:R-:W-:Y:S01]  /*0880*/  CS2R R12, SRZ ;  /* 0x00000000000c7805 */ /* 0x000fe2000001ff00 */
[----:B------:R-:W-:Y:S01]  /*0890*/  IMAD.MOV.U32 R11, RZ, RZ, RZ ;  /* 0x000000ffff0b7224 */ /* 0x000fe200078e00ff */
[----:B------:R-:W-:Y:S01]  /*08a0*/  IADD3.X R15, PT, PT, R15, R7, R10, P1, !PT ;  /* 0x000000070f0f7210 */ /* 0x000fe20000ffe40a */
[----:B01--4-:R-:W-:Y:S08]  /*08b0*/  @!P0 BRA `(.L_x_17) ;  /* 0x0000001000a48947 */ /* 0x013ff00003800000 */
[----:B------:R-:W-:Y:S01]  /*08c0*/  MOV R10, R2 ;  /* 0x00000002000a7202 */ /* 0x000fe20000000f00 */
[----:B------:R-:W-:Y:S01]  /*08d0*/  IMAD.MOV.U32 R9, RZ, RZ, R33 ;  /* 0x000000ffff097224 */ /* 0x000fe200078e0021 */
[----:B------:R-:W-:Y:S01]  /*08e0*/  MOV R8, R29 ;  /* 0x0000001d00087202 */ /* 0x000fe20000000f00 */
[----:B------:R-:W-:Y:S01]  /*08f0*/  IMAD.MOV.U32 R7, RZ, RZ, R35 ;  /* 0x000000ffff077224 */ /* 0x000fe200078e0023 */
[----:B------:R-:W-:Y:S01]  /*0900*/  MOV R4, R21 ;  /* 0x0000001500047202 */ /* 0x000fe20000000f00 */
[----:B------:R-:W-:Y:S01]  /*0910*/  IMAD.MOV.U32 R6, RZ, RZ, R31 ;  /* 0x000000ffff067224 */ /* 0x000fe200078e001f */
[----:B------:R-:W-:Y:S01]  /*0920*/  CS2R R12, SRZ ;  /* 0x00000000000c7805 */ /* 0x000fe2000001ff00 */
[----:B------:R-:W-:Y:S01]  /*0930*/  IMAD.MOV.U32 R5, RZ, RZ, R19 ;  /* 0x000000ffff057224 */ /* 0x000fe200078e0013 */
[----:B------:R-:W-:Y:S01]  /*0940*/  MOV R14, RZ ;  /* 0x000000ff000e7202 */ /* 0x000fe20000000f00 */
[----:B------:R-:W-:Y:S02]  /*0950*/  IMAD.MOV.U32 R3, RZ, RZ, R37 ;  /* 0x000000ffff037224 */ /* 0x000fe400078e0025 */
[----:B------:R-:W-:-:S07]  /*0960*/  IMAD.MOV.U32 R11, RZ, RZ, RZ ;  /* 0x000000ffff0b7224 */ /* 0x000fce00078e00ff */
.L_x_43:
[----:B------:R-:W-:Y:S01]  /*0970*/  IMAD.U32 R0, RZ, RZ, UR7 ;  /* 0x00000007ff007e24 */ /* 0x000fe2000f8e00ff */
[----:B------:R-:W-:Y:S03]  /*0980*/  BSSY.RECONVERGENT B1, `(.L_x_18) ;  /* 0x000002d000017945 */ /* 0x000fe60003800200 */
[----:B------:R-:W0:Y:S08]  /*0990*/  I2F.U32.RP R2, R0 ;  /* 0x0000000000027306 */ /* 0x000e300000209000 */
[----:B0-----:R-:W0:Y:S02]  /*09a0*/  MUFU.RCP R2, R2 ;  /* 0x0000000200027308 */ /* 0x001e240000001000 */
[----:B0-----:R-:W-:Y:S01]  /*09b0*/  VIADD R18, R2, 0xffffffe ;  /* 0x0ffffffe02127836 */ /* 0x001fe20000000000 */
[----:B------:R-:W-:-:S05]  /*09c0*/  LOP3.LUT R2, RZ, R0, RZ, 0x33, !PT ;  /* 0x00000000ff027212 */ /* 0x000fca00078e33ff */
[----:B------:R0:W1:Y:S02]  /*09d0*/  F2I.FTZ.U32.TRUNC.NTZ R19, R18 ;  /* 0x0000001200137305 */ /* 0x000064000021f000 */
[----:B0-----:R-:W-:Y:S02]  /*09e0*/  IMAD.MOV.U32 R18, RZ, RZ, RZ ;  /* 0x000000ffff127224 */ /* 0x001fe400078e00ff */
[----:B-1----:R-:W-:-:S05]  /*09f0*/  IMAD R20, R19, R0, RZ ;  /* 0x0000000013147224 */ /* 0x002fca00078e02ff */
[----:B------:R-:W-:-:S05]  /*0a00*/  IADD3 R21, PT, PT, -R20, RZ, RZ ;  /* 0x000000ff14157210 */ /* 0x000fca0007ffe1ff */
[----:B------:R-:W-:-:S06]  /*0a10*/  IMAD.HI.U32 R19, R19, R21, R18 ;  /* 0x0000001513137227 */ /* 0x000fcc00078e0012 */
[----:B------:R-:W-:-:S04]  /*0a20*/  IMAD.HI.U32 R29, R19, R3, RZ ;  /* 0x00000003131d7227 */ /* 0x000fc800078e00ff */
[----:B------:R-:W-:-:S04]  /*0a30*/  IMAD.MOV R21, RZ, RZ, -R29 ;  /* 0x000000ffff157224 */ /* 0x000fc800078e0a1d */
[----:B------:R-:W-:-:S05]  /*0a40*/  IMAD R21, R0, R21, R3 ;  /* 0x0000001500157224 */ /* 0x000fca00078e0203 */
[----:B------:R-:W-:-:S13]  /*0a50*/  ISETP.GE.U32.AND P0, PT, R21, R0, PT ;  /* 0x000000001500720c */ /* 0x000fda0003f06070 */
[-C--:B------:R-:W-:Y:S01]  /*0a60*/  @P0 IADD3 R21, PT, PT, R21, -R0.reuse, RZ ;  /* 0x8000000015150210 */ /* 0x080fe20007ffe0ff */
[----:B------:R-:W-:Y:S01]  /*0a70*/  @P0 VIADD R29, R29, 0x1 ;  /* 0x000000011d1d0836 */ /* 0x000fe20000000000 */
[----:B------:R-:W-:Y:S02]  /*0a80*/  ISETP.NE.U32.AND P0, PT, R0, RZ, PT ;  /* 0x000000ff0000720c */ /* 0x000fe40003f05070 */
[----:B------:R-:W-:-:S13]  /*0a90*/  ISETP.GE.U32.AND P1, PT, R21, R0, PT ;  /* 0x000000001500720c */ /* 0x000fda0003f26070 */
[----:B------:R-:W-:-:S05]  /*0aa0*/  @P1 VIADD R29, R29, 0x1 ;  /* 0x000000011d1d1836 */ /* 0x000fca0000000000 */
[----:B------:R-:W-:-:S04]  /*0ab0*/  SEL R29, R2, R29, !P0 ;  /* 0x0000001d021d7207 */ /* 0x000fc80004000000 */
[----:B------:R-:W-:-:S05]  /*0ac0*/  IADD3 R18, PT, PT, -R29, RZ, RZ ;  /* 0x000000ff1d127210 */ /* 0x000fca0007ffe1ff */
[----:B------:R-:W-:-:S05]  /*0ad0*/  IMAD R18, R0, R18, R3 ;  /* 0x0000001200127224 */ /* 0x000fca00078e0203 */
[----:B------:R-:W-:-:S13]  /*0ae0*/  ISETP.NE.U32.AND P1, PT, R18, RZ, PT ;  /* 0x000000ff1200720c */ /* 0x000fda0003f25070 */
[----:B------:R-:W-:Y:S05]  /*0af0*/  @P1 BRA `(.L_x_19) ;  /* 0x0000000000341947 */ /* 0x000fea0003800000 */
[----:B------:R-:W-:-:S04]  /*0b00*/  IMAD.HI.U32 R19, R19, R4, RZ ;  /* 0x0000000413137227 */ /* 0x000fc800078e00ff */
[----:B------:R-:W-:-:S04]  /*0b10*/  IMAD.MOV R3, RZ, RZ, -R19 ;  /* 0x000000ffff037224 */ /* 0x000fc800078e0a13 */
[----:B------:R-:W-:-:S05]  /*0b20*/  IMAD R3, R0, R3, R4 ;  /* 0x0000000300037224 */ /* 0x000fca00078e0204 */
[----:B------:R-:W-:-:S13]  /*0b30*/  ISETP.GE.U32.AND P1, PT, R3, R0, PT ;  /* 0x000000000300720c */ /* 0x000fda0003f26070 */
[----:B------:R-:W-:Y:S01]  /*0b40*/  @P1 IMAD.IADD R3, R3, 0x1, -R0 ;  /* 0x0000000103031824 */ /* 0x000fe200078e0a00 */
[----:B------:R-:W-:-:S04]  /*0b50*/  @P1 IADD3 R19, PT, PT, R19, 0x1, RZ ;  /* 0x0000000113131810 */ /* 0x000fc80007ffe0ff */
[----:B------:R-:W-:-:S13]  /*0b60*/  ISETP.GE.U32.AND P2, PT, R3, R0, PT ;  /* 0x000000000300720c */ /* 0x000fda0003f46070 */
[----:B------:R-:W-:-:S05]  /*0b70*/  @P2 VIADD R19, R19, 0x1 ;  /* 0x0000000113132836 */ /* 0x000fca0000000000 */
[----:B------:R-:W-:-:S05]  /*0b80*/  SEL R2, R2, R19, !P0 ;  /* 0x0000001302027207 */ /* 0x000fca0004000000 */
[----:B------:R-:W-:-:S04]  /*0b90*/  IMAD.MOV R3, RZ, RZ, -R2 ;  /* 0x000000ffff037224 */ /* 0x000fc800078e0a02 */
[----:B------:R-:W-:Y:S02]  /*0ba0*/  IMAD R18, R0, R3, R4 ;  /* 0x0000000300127224 */ /* 0x000fe400078e0204 */
[----:B------:R-:W-:Y:S01]  /*0bb0*/  HFMA2 R3, -RZ, RZ, 0, 0 ;  /* 0x00000000ff037431 */ /* 0x000fe200000001ff */
[----:B------:R-:W-:Y:S06]  /*0bc0*/  BRA `(.L_x_20) ;  /* 0x0000000000207947 */ /* 0x000fec0003800000 */
.L_x_19:
[----:B------:R-:W-:Y:S01]  /*0bd0*/  IMAD.MOV.U32 R2, RZ, RZ, R18 ;  /* 0x000000ffff027224 */ /* 0x000fe200078e0012 */
[----:B------:R-:W-:Y:S01]  /*0be0*/  MOV R28, 0xc10 ;  /* 0x00000c10001c7802 */ /* 0x000fe20000000f00 */
[----:B------:R-:W-:-:S07]  /*0bf0*/  IMAD.MOV.U32 R0, RZ, RZ, R4 ;  /* 0x000000ffff007224 */ /* 0x000fce00078e0004 */
[----:B------:R-:W-:Y:S05]  /*0c00*/  CALL.REL.NOINC `($__internal_1_$__cuda_sm20_div_u64) ;  /* 0x0000002000b87944 */ /* 0x000fea0003c00000 */
[----:B------:R-:W-:Y:S01]  /*0c10*/  IADD3 R3, PT, PT, -R2, RZ, RZ ;  /* 0x000000ff02037210 */ /* 0x000fe20007ffe1ff */
[----:B------:R-:W-:-:S04]  /*0c20*/  IMAD.U32 R0, RZ, RZ, UR7 ;  /* 0x00000007ff007e24 */ /* 0x000fc8000f8e00ff */
[----:B------:R-:W-:Y:S02]  /*0c30*/  IMAD R18, R3, R0, R4 ;  /* 0x0000000003127224 */ /* 0x000fe400078e0204 */
[----:B------:R-:W-:-:S07]  /*0c40*/  IMAD.MOV.U32 R3, RZ, RZ, R21 ;  /* 0x000000ffff037224 */ /* 0x000fce00078e0015 */
.L_x_20:
[----:B------:R-:W-:Y:S05]  /*0c50*/  BSYNC.RECONVERGENT B1 ;  /* 0x0000000000017941 */ /* 0x000fea0003800200 */
.L_x_18:
[----:B------:R-:W-:Y:S01]  /*0c60*/  ISETP.NE.U32.AND P0, PT, R18, RZ, PT ;  /* 0x000000ff1200720c */ /* 0x000fe20003f05070 */
[----:B------:R-:W-:Y:S01]  /*0c70*/  BSSY.RECONVERGENT B1, `(.L_x_21) ;  /* 0x0000021000017945 */ /* 0x000fe20003800200 */
[----:B------:R-:W-:Y:S02]  /*0c80*/  LOP3.LUT R3, R3, R29, RZ, 0xfc, !PT ;  /* 0x0000001d03037212 */ /* 0x000fe400078efcff */
[----:B------:R-:W-:-:S09]  /*0c90*/  MOV R4, R2 ;  /* 0x0000000200047202 */ /* 0x000fd20000000f00 */
[----:B------:R-:W-:Y:S05]  /*0ca0*/  @P0 BRA `(.L_x_22) ;  /* 0x0000000000540947 */ /* 0x000fea0003800000 */
[----:B------:R-:W0:Y:S01]  /*0cb0*/  I2F.U32.RP R2, R0 ;  /* 0x0000000000027306 */ /* 0x000e220000209000 */
[----:B------:R-:W-:-:S07]  /*0cc0*/  ISETP.NE.U32.AND P2, PT, R0, RZ, PT ;  /* 0x000000ff0000720c */ /* 0x000fce0003f45070 */
[----:B0-----:R-:W0:Y:S02]  /*0cd0*/  MUFU.RCP R2, R2 ;  /* 0x0000000200027308 */ /* 0x001e240000001000 */
[----:B0-----:R-:W-:-:S06]  /*0ce0*/  VIADD R18, R2, 0xffffffe ;  /* 0x0ffffffe02127836 */ /* 0x001fcc0000000000 */
[----:B------:R0:W1:Y:S02]  /*0cf0*/  F2I.FTZ.U32.TRUNC.NTZ R19, R18 ;  /* 0x0000001200137305 */ /* 0x000064000021f000 */
[----:B0-----:R-:W-:Y:S02]  /*0d00*/  HFMA2 R18, -RZ, RZ, 0, 0 ;  /* 0x00000000ff127431 */ /* 0x001fe400000001ff */
[----:B-1----:R-:W-:-:S04]  /*0d10*/  IMAD.MOV R21, RZ, RZ, -R19 ;  /* 0x000000ffff157224 */ /* 0x002fc800078e0a13 */
[----:B------:R-:W-:-:S04]  /*0d20*/  IMAD R21, R21, R0, RZ ;  /* 0x0000000015157224 */ /* 0x000fc800078e02ff */
[----:B------:R-:W-:-:S06]  /*0d30*/  IMAD.HI.U32 R20, R19, R21, R18 ;  /* 0x0000001513147227 */ /* 0x000fcc00078e0012 */
[----:B------:R-:W-:-:S04]  /*0d40*/  IMAD.HI.U32 R29, R20, R5, RZ ;  /* 0x00000005141d7227 */ /* 0x000fc800078e00ff */
[----:B------:R-:W-:-:S04]  /*0d50*/  IMAD.MOV R19, RZ, RZ, -R29 ;  /* 0x000000ffff137224 */ /* 0x000fc800078e0a1d */
[----:B------:R-:W-:-:S05]  /*0d60*/  IMAD R19, R0, R19, R5 ;  /* 0x0000001300137224 */ /* 0x000fca00078e0205 */
[----:B------:R-:W-:-:S13]  /*0d70*/  ISETP.GE.U32.AND P0, PT, R19, R0, PT ;  /* 0x000000001300720c */ /* 0x000fda0003f06070 */
[----:B------:R-:W-:Y:S01]  /*0d80*/  @P0 IMAD.IADD R19, R19, 0x1, -R0 ;  /* 0x0000000113130824 */ /* 0x000fe200078e0a00 */
[----:B------:R-:W-:-:S04]  /*0d90*/  @P0 IADD3 R29, PT, PT, R29, 0x1, RZ ;  /* 0x000000011d1d0810 */ /* 0x000fc80007ffe0ff */
[----:B------:R-:W-:-:S13]  /*0da0*/  ISETP.GE.U32.AND P1, PT, R19, R0, PT ;  /* 0x000000001300720c */ /* 0x000fda0003f26070 */
[----:B------:R-:W-:Y:S01]  /*0db0*/  @P1 VIADD R29, R29, 0x1 ;  /* 0x000000011d1d1836 */ /* 0x000fe20000000000 */
[----:B------:R-:W-:-:S05]  /*0dc0*/  @!P2 LOP3.LUT R29, RZ, R0, RZ, 0x33, !PT ;  /* 0x00000000ff1da212 */ /* 0x000fca00078e33ff */
[----:B------:R-:W-:-:S04]  /*0dd0*/  IMAD.MOV R2, RZ, RZ, -R29 ;  /* 0x000000ffff027224 */ /* 0x000fc800078e0a1d */
[----:B------:R-:W-:Y:S01]  /*0de0*/  IMAD R2, R0, R2, R5 ;  /* 0x0000000200027224 */ /* 0x000fe200078e0205 */
[----:B------:R-:W-:Y:S06]  /*0df0*/  BRA `(.L_x_23) ;  /* 0x0000000000207947 */ /* 0x000fec0003800000 */
.L_x_22:
[----:B------:R-:W-:Y:S01]  /*0e00*/  MOV R2, R18 ;  /* 0x0000001200027202 */ /* 0x000fe20000000f00 */
[----:B------:R-:W-:Y:S01]  /*0e10*/  IMAD.MOV.U32 R0, RZ, RZ, R5 ;  /* 0x000000ffff007224 */ /* 0x000fe200078e0005 */
[----:B------:R-:W-:-:S07]  /*0e20*/  MOV R28, 0xe40 ;  /* 0x00000e40001c7802 */ /* 0x000fce0000000f00 */
[----:B------:R-:W-:Y:S05]  /*0e30*/  CALL.REL.NOINC `($__internal_1_$__cuda_sm20_div_u64) ;  /* 0x00000020002c7944 */ /* 0x000fea0003c00000 */
[----:B------:R-:W-:Y:S01]  /*0e40*/  MOV R0, UR7 ;  /* 0x0000000700007c02 */ /* 0x000fe20008000f00 */
[--C-:B------:R-:W-:Y:S02]  /*0e50*/  IMAD.MOV R18, RZ, RZ, -R2.reuse ;  /* 0x000000ffff127224 */ /* 0x100fe400078e0a02 */
[----:B------:R-:W-:Y:S02]  /*0e60*/  IMAD.MOV.U32 R29, RZ, RZ, R2 ;  /* 0x000000ffff1d7224 */ /* 0x000fe400078e0002 */
[----:B------:R-:W-:-:S07]  /*0e70*/  IMAD R2, R18, R0, R5 ;  /* 0x0000000012027224 */ /* 0x000fce00078e0205 */
.L_x_23:
[----:B------:R-:W-:Y:S05]  /*0e80*/  BSYNC.RECONVERGENT B1 ;  /* 0x0000000000017941 */ /* 0x000fea0003800200 */
.L_x_21:
[----:B------:R-:W-:Y:S01]  /*0e90*/  ISETP.NE.U32.AND P0, PT, R2, RZ, PT ;  /* 0x000000ff0200720c */ /* 0x000fe20003f05070 */
[----:B------:R-:W-:-:S12]  /*0ea0*/  BSSY.RECONVERGENT B1, `(.L_x_24) ;  /* 0x0000020000017945 */ /* 0x000fd80003800200 */
[----:B------:R-:W-:Y:S05]  /*0eb0*/  @P0 BRA `(.L_x_25) ;  /* 0x0000000000580947 */ /* 0x000fea0003800000 */
[----:B------:R-:W0:Y:S01]  /*0ec0*/  I2F.U32.RP R2, R0 ;  /* 0x0000000000027306 */ /* 0x000e220000209000 */
[----:B------:R-:W-:Y:S01]  /*0ed0*/  IMAD.MOV.U32 R18, RZ, RZ, RZ ;  /* 0x000000ffff127224 */ /* 0x000fe200078e00ff */
[----:B------:R-:W-:-:S06]  /*0ee0*/  ISETP.NE.U32.AND P2, PT, R0, RZ, PT ;  /* 0x000000ff0000720c */ /* 0x000fcc0003f45070 */
[----:B0-----:R-:W0:Y:S02]  /*0ef0*/  MUFU.RCP R2, R2 ;  /* 0x0000000200027308 */ /* 0x001e240000001000 */
[----:B0-----:R-:W-:-:S06]  /*0f00*/  VIADD R19, R2, 0xffffffe ;  /* 0x0ffffffe02137836 */ /* 0x001fcc0000000000 */
[----:B------:R-:W0:Y:S02]  /*0f10*/  F2I.FTZ.U32.TRUNC.NTZ R19, R19 ;  /* 0x0000001300137305 */ /* 0x000e24000021f000 */
[----:B0-----:R-:W-:-:S05]  /*0f20*/  IADD3 R5, PT, PT, RZ, -R19, RZ ;  /* 0x80000013ff057210 */ /* 0x001fca0007ffe0ff */
[----:B------:R-:W-:-:S04]  /*0f30*/  IMAD R5, R5, R0, RZ ;  /* 0x0000000005057224 */ /* 0x000fc800078e02ff */
[----:B------:R-:W-:-:S04]  /*0f40*/  IMAD.HI.U32 R5, R19, R5, R18 ;  /* 0x0000000513057227 */ /* 0x000fc800078e0012 */
[----:B------:R-:W-:Y:S02]  /*0f50*/  IMAD.MOV.U32 R19, RZ, RZ, RZ ;  /* 0x000000ffff137224 */ /* 0x000fe400078e00ff */
[----:B------:R-:W-:-:S04]  /*0f60*/  IMAD.HI.U32 R18, R5, R6, RZ ;  /* 0x0000000605127227 */ /* 0x000fc800078e00ff */
[----:B------:R-:W-:-:S04]  /*0f70*/  IMAD.MOV R5, RZ, RZ, -R18 ;  /* 0x000000ffff057224 */ /* 0x000fc800078e0a12 */
[----:B------:R-:W-:-:S05]  /*0f80*/  IMAD R5, R0, R5, R6 ;  /* 0x0000000500057224 */ /* 0x000fca00078e0206 */
[----:B------:R-:W-:-:S13]  /*0f90*/  ISETP.GE.U32.AND P0, PT, R5, R0, PT ;  /* 0x000000000500720c */ /* 0x000fda0003f06070 */
[----:B------:R-:W-:Y:S01]  /*0fa0*/  @P0 IADD3 R5, PT, PT, R5, -R0, RZ ;  /* 0x8000000005050210 */ /* 0x000fe20007ffe0ff */
[----:B------:R-:W-:-:S03]  /*0fb0*/  @P0 VIADD R18, R18, 0x1 ;  /* 0x0000000112120836 */ /* 0x000fc60000000000 */
[----:B------:R-:W-:-:S13]  /*0fc0*/  ISETP.GE.U32.AND P1, PT, R5, R0, PT ;  /* 0x000000000500720c */ /* 0x000fda0003f26070 */
[----:B------:R-:W-:Y:S01]  /*0fd0*/  @P1 VIADD R18, R18, 0x1 ;  /* 0x0000000112121836 */ /* 0x000fe20000000000 */
[----:B------:R-:W-:-:S04]  /*0fe0*/  @!P2 LOP3.LUT R18, RZ, R0, RZ, 0x33, !PT ;  /* 0x00000000ff12a212 */ /* 0x000fc800078e33ff */
[----:B------:R-:W-:-:S05]  /*0ff0*/  IADD3 R5, PT, PT, -R18, RZ, RZ ;  /* 0x000000ff12057210 */ /* 0x000fca0007ffe1ff */
[----:B------:R-:W-:Y:S01]  /*1000*/  IMAD R20, R0, R5, R6 ;  /* 0x0000000500147224 */ /* 0x000fe200078e0206 */
[----:B------:R-:W-:Y:S06]  /*1010*/  BRA `(.L_x_26) ;  /* 0x0000000000207947 */ /* 0x000fec0003800000 */
.L_x_25:
[----:B------:R-:W-:Y:S01]  /*1020*/  IMAD.MOV.U32 R0, RZ, RZ, R6 ;  /* 0x000000ffff007224 */ /* 0x000fe200078e0006 */
[----:B------:R-:W-:-:S07]  /*1030*/  MOV R28, 0x1050 ;  /* 0x00001050001c7802 */ /* 0x000fce0000000f00 */
[----:B------:R-:W-:Y:S05]  /*1040*/  CALL.REL.NOINC `($__internal_1_$__cuda_sm20_div_u64) ;  /* 0x0000001c00a87944 */ /* 0x000fea0003c00000 */
[----:B------:R-:W-:Y:S01]  /*1050*/  IADD3 R5, PT, PT, -R2, RZ, RZ ;  /* 0x000000ff02057210 */ /* 0x000fe20007ffe1ff */
[----:B------:R-:W-:Y:S01]  /*1060*/  IMAD.U32 R0, RZ, RZ, UR7 ;  /* 0x00000007ff007e24 */ /* 0x000fe2000f8e00ff */
[----:B------:R-:W-:Y:S01]  /*1070*/  MOV R19, R21 ;  /* 0x0000001500137202 */ /* 0x000fe20000000f00 */
[----:B------:R-:W-:Y:S02]  /*1080*/  IMAD.MOV.U32 R18, RZ, RZ, R2 ;  /* 0x000000ffff127224 */ /* 0x000fe400078e0002 */
[----:B------:R-:W-:-:S07]  /*1090*/  IMAD R20, R5, R0, R6 ;  /* 0x0000000005147224 */ /* 0x000fce00078e0206 */
.L_x_26:
[----:B------:R-:W-:Y:S05]  /*10a0*/  BSYNC.RECONVERGENT B1 ;  /* 0x0000000000017941 */ /* 0x000fea0003800200 */
.L_x_24:
[----:B------:R-:W-:Y:S01]  /*10b0*/  ISETP.NE.U32.AND P0, PT, R20, RZ, PT ;  /* 0x000000ff1400720c */ /* 0x000fe20003f05070 */
[----:B------:R-:W-:Y:S01]  /*10c0*/  BSSY.RECONVERGENT B1, `(.L_x_27) ;  /* 0x0000021000017945 */ /* 0x000fe20003800200 */
[----:B------:R-:W-:Y:S01]  /*10d0*/  LOP3.LUT R5, R19, R29, RZ, 0xfc, !PT ;  /* 0x0000001d13057212 */ /* 0x000fe200078efcff */
[----:B------:R-:W-:-:S10]  /*10e0*/  IMAD.MOV.U32 R6, RZ, RZ, R18 ;  /* 0x000000ffff067224 */ /* 0x000fd400078e0012 */
[----:B------:R-:W-:Y:S05]  /*10f0*/  @P0 BRA `(.L_x_28) ;  /* 0x0000000000540947 */ /* 0x000fea0003800000 */
[----:B------:R-:W0:Y:S01]  /*1100*/  I2F.U32.RP R2, R0 ;  /* 0x0000000000027306 */ /* 0x000e220000209000 */
[----:B------:R-:W-:-:S07]  /*1110*/  ISETP.NE.U32.AND P2, PT, R0, RZ, PT ;  /* 0x000000ff0000720c */ /* 0x000fce0003f45070 */
[----:B0-----:R-:W0:Y:S02]  /*1120*/  MUFU.RCP R2, R2 ;  /* 0x0000000200027308 */ /* 0x001e240000001000 */
[----:B0-----:R-:W-:-:S06]  /*1130*/  VIADD R18, R2, 0xffffffe ;  /* 0x0ffffffe02127836 */ /* 0x001fcc0000000000 */
[----:B------:R0:W1:Y:S02]  /*1140*/  F2I.FTZ.U32.TRUNC.NTZ R19, R18 ;  /* 0x0000001200137305 */ /* 0x000064000021f000 */
[----:B0-----:R-:W-:Y:S01]  /*1150*/  IMAD.MOV.U32 R18, RZ, RZ, RZ ;  /* 0x000000ffff127224 */ /* 0x001fe200078e00ff */
[----:B-1----:R-:W-:-:S05]  /*1160*/  IADD3 R21, PT, PT, RZ, -R19, RZ ;  /* 0x80000013ff157210 */ /* 0x002fca0007ffe0ff */
[----:B------:R-:W-:-:S04]  /*1170*/  IMAD R21, R21, R0, RZ ;  /* 0x0000000015157224 */ /* 0x000fc800078e02ff */
[----:B------:R-:W-:-:S06]  /*1180*/  IMAD.HI.U32 R21, R19, R21, R18 ;  /* 0x0000001513157227 */ /* 0x000fcc00078e0012 */
        /* <DEDUP_REMOVED lines=12> */
.L_x_28:
[----:B------:R-:W-:Y:S01]  /*1250*/  IMAD.MOV.U32 R2, RZ, RZ, R20 ;  /* 0x000000ffff027224 */ /* 0x000fe200078e0014 */
[----:B------:R-:W-:Y:S01]  /*1260*/  MOV R28, 0x1290 ;  /* 0x00001290001c7802 */ /* 0x000fe20000000f00 */
[----:B------:R-:W-:-:S07]  /*1270*/  IMAD.MOV.U32 R0, RZ, RZ, R8 ;  /* 0x000000ffff007224 */ /* 0x000fce00078e0008 */
[----:B------:R-:W-:Y:S05]  /*1280*/  CALL.REL.NOINC `($__internal_1_$__cuda_sm20_div_u64) ;  /* 0x0000001c00187944 */ /* 0x000fea0003c00000 */
[----:B------:R-:W-:Y:S01]  /*1290*/  IADD3 R19, PT, PT, -R2, RZ, RZ ;  /* 0x000000ff02137210 */ /* 0x000fe20007ffe1ff */
[----:B------:R-:W-:Y:S02]  /*12a0*/  IMAD.U32 R0, RZ, RZ, UR7 ;  /* 0x00000007ff007e24 */ /* 0x000fe4000f8e00ff */
[----:B------:R-:W-:Y:S02]  /*12b0*/  IMAD.MOV.U32 R29, RZ, RZ, R2 ;  /* 0x000000ffff1d7224 */ /* 0x000fe400078e0002 */
[----:B------:R-:W-:-:S07]  /*12c0*/  IMAD R2, R19, R0, R8 ;  /* 0x0000000013027224 */ /* 0x000fce00078e0208 */
.L_x_29:
[----:B------:R-:W-:Y:S05]  /*12d0*/  BSYNC.RECONVERGENT B1 ;  /* 0x0000000000017941 */ /* 0x000fea0003800200 */
.L_x_27:
[----:B------:R-:W-:Y:S01]  /*12e0*/  ISETP.NE.U32.AND P0, PT, R2, RZ, PT ;  /* 0x000000ff0200720c */ /* 0x000fe20003f05070 */
[----:B------:R-:W-:-:S12]  /*12f0*/  BSSY.RECONVERGENT B1, `(.L_x_30) ;  /* 0x0000020000017945 */ /* 0x000fd80003800200 */
[----:B------:R-:W-:Y:S05]  /*1300*/  @P0 BRA `(.L_x_31) ;  /* 0x0000000000580947 */ /* 0x000fea0003800000 */
[----:B------:R-:W0:Y:S01]  /*1310*/  I2F.U32.RP R2, R0 ;  /* 0x0000000000027306 */ /* 0x000e220000209000 */
[----:B------:R-:W-:Y:S01]  /*1320*/  IMAD.MOV.U32 R18, RZ, RZ, RZ ;  /* 0x000000ffff127224 */ /* 0x000fe200078e00ff */
[----:B------:R-:W-:-:S06]  /*1330*/  ISETP.NE.U32.AND P2, PT, R0, RZ, PT ;  /* 0x000000ff0000720c */ /* 0x000fcc0003f45070 */
[----:B0-----:R-:W0:Y:S02]  /*1340*/  MUFU.RCP R2, R2 ;  /* 0x0000000200027308 */ /* 0x001e240000001000 */
[----:B0-----:R-:W-:-:S06]  /*1350*/  IADD3 R8, PT, PT, R2, 0xffffffe, RZ ;  /* 0x0ffffffe02087810 */ /* 0x001fcc0007ffe0ff */
[----:B------:R-:W0:Y:S02]  /*1360*/  F2I.FTZ.U32.TRUNC.NTZ R19, R8 ;  /* 0x0000000800137305 */ /* 0x000e24000021f000 */
[----:B0-----:R-:W-:-:S04]  /*1370*/  IMAD.MOV R21, RZ, RZ, -R19 ;  /* 0x000000ffff157224 */ /* 0x001fc800078e0a13 */
[----:B------:R-:W-:-:S04]  /*1380*/  IMAD R21, R21, R0, RZ ;  /* 0x0000000015157224 */ /* 0x000fc800078e02ff */
[----:B------:R-:W-:-:S06]  /*1390*/  IMAD.HI.U32 R18, R19, R21, R18 ;  /* 0x0000001513127227 */ /* 0x000fcc00078e0012 */
[----:B------:R-:W-:-:S05]  /*13a0*/  IMAD.HI.U32 R18, R18, R7, RZ ;  /* 0x0000000712127227 */ /* 0x000fca00078e00ff */
[----:B------:R-:W-:-:S05]  /*13b0*/  IADD3 R19, PT, PT, -R18, RZ, RZ ;  /* 0x000000ff12137210 */ /* 0x000fca0007ffe1ff */
[----:B------:R-:W-:-:S05]  /*13c0*/  IMAD R19, R0, R19, R7 ;  /* 0x0000001300137224 */ /* 0x000fca00078e0207 */
[----:B------:R-:W-:-:S13]  /*13d0*/  ISETP.GE.U32.AND P0, PT, R19, R0, PT ;  /* 0x000000001300720c */ /* 0x000fda0003f06070 */
[----:B------:R-:W-:Y:S02]  /*13e0*/  @P0 IMAD.IADD R19, R19, 0x1, -R0 ;  /* 0x0000000113130824 */ /* 0x000fe400078e0a00 */
[----:B------:R-:W-:-:S03]  /*13f0*/  @P0 VIADD R18, R18, 0x1 ;  /* 0x0000000112120836 */ /* 0x000fc60000000000 */
[----:B------:R-:W-:Y:S01]  /*1400*/  ISETP.GE.U32.AND P1, PT, R19, R0, PT ;  /* 0x000000001300720c */ /* 0x000fe20003f26070 */
[----:B------:R-:W-:-:S12]  /*1410*/  IMAD.MOV.U32 R19, RZ, RZ, RZ ;  /* 0x000000ffff137224 */ /* 0x000fd800078e00ff */
[----:B------:R-:W-:Y:S02]  /*1420*/  @P1 IADD3 R18, PT, PT, R18, 0x1, RZ ;  /* 0x0000000112121810 */ /* 0x000fe40007ffe0ff */
[----:B------:R-:W-:-:S05]  /*1430*/  @!P2 LOP3.LUT R18, RZ, R0, RZ, 0x33, !PT ;  /* 0x00000000ff12a212 */ /* 0x000fca00078e33ff */
[----:B------:R-:W-:-:S04]  /*1440*/  IMAD.MOV R20, RZ, RZ, -R18 ;  /* 0x000000ffff147224 */ /* 0x000fc800078e0a12 */
[----:B------:R-:W-:Y:S01]  /*1450*/  IMAD R20, R0, R20, R7 ;  /* 0x0000001400147224 */ /* 0x000fe200078e0207 */
[----:B------:R-:W-:Y:S06]  /*1460*/  BRA `(.L_x_32) ;  /* 0x0000000000207947 */ /* 0x000fec0003800000 */
.L_x_31:
[----:B------:R-:W-:Y:S02]  /*1470*/  MOV R0, R7 ;  /* 0x0000000700007202 */ /* 0x000fe40000000f00 */
[----:B------:R-:W-:-:S07]  /*1480*/  MOV R28, 0x14a0 ;  /* 0x000014a0001c7802 */ /* 0x000fce0000000f00 */
[----:B------:R-:W-:Y:S05]  /*1490*/  CALL.REL.NOINC `($__internal_1_$__cuda_sm20_div_u64) ;  /* 0x0000001800947944 */ /* 0x000fea0003c00000 */
[----:B------:R-:W-:Y:S01]  /*14a0*/  IMAD.MOV R20, RZ, RZ, -R2 ;  /* 0x000000ffff147224 */ /* 0x000fe200078e0a02 */
[----:B------:R-:W-:Y:S01]  /*14b0*/  MOV R18, R2 ;  /* 0x0000000200127202 */ /* 0x000fe20000000f00 */
[----:B------:R-:W-:Y:S02]  /*14c0*/  IMAD.U32 R0, RZ, RZ, UR7 ;  /* 0x00000007ff007e24 */ /* 0x000fe4000f8e00ff */
[----:B------:R-:W-:Y:S02]  /*14d0*/  IMAD.MOV.U32 R19, RZ, RZ, R21 ;  /* 0x000000ffff137224 */ /* 0x000fe400078e0015 */
[----:B------:R-:W-:-:S07]  /*14e0*/  IMAD R20, R20, R0, R7 ;  /* 0x0000000014147224 */ /* 0x000fce00078e0207 */
.L_x_32:
[----:B------:R-:W-:Y:S05]  /*14f0*/  BSYNC.RECONVERGENT B1 ;  /* 0x0000000000017941 */ /* 0x000fea0003800200 */
.L_x_30:
        /* <DEDUP_REMOVED lines=8> */
[----:B0-----:R-:W-:-:S06]  /*1580*/  IADD3 R18, PT, PT, R2, 0xffffffe, RZ ;  /* 0x0ffffffe02127810 */ /* 0x001fcc0007ffe0ff */
[----:B------:R0:W1:Y:S02]  /*1590*/  F2I.FTZ.U32.TRUNC.NTZ R19, R18 ;  /* 0x0000001200137305 */ /* 0x000064000021f000 */
[----:B0-----:R-:W-:Y:S02]  /*15a0*/  IMAD.MOV.U32 R18, RZ, RZ, RZ ;  /* 0x000000ffff127224 */ /* 0x001fe400078e00ff */
[----:B-1----:R-:W-:-:S04]  /*15b0*/  IMAD.MOV R21, RZ, RZ, -R19 ;  /* 0x000000ffff157224 */ /* 0x002fc800078e0a13 */
        /* <DEDUP_REMOVED lines=8> */
[----:B------:R-:W-:-:S13]  /*1640*/  ISETP.GE.U32.AND P1, PT, R19, R0, PT ;  /* 0x000000001300720c */ /* 0x000fda0003f26070 */
[----:B------:R-:W-:Y:S02]  /*1650*/  @P1 IADD3 R29, PT, PT, R29, 0x1, RZ ;  /* 0x000000011d1d1810 */ /* 0x000fe40007ffe0ff */
[----:B------:R-:W-:-:S05]  /*1660*/  @!P2 LOP3.LUT R29, RZ, R0, RZ, 0x33, !PT ;  /* 0x00000000ff1da212 */ /* 0x000fca00078e33ff */
[----:B------:R-:W-:-:S04]  /*1670*/  IMAD.MOV R2, RZ, RZ, -R29 ;  /* 0x000000ffff027224 */ /* 0x000fc800078e0a1d */
[----:B------:R-:W-:Y:S01]  /*1680*/  IMAD R2, R0, R2, R9 ;  /* 0x0000000200027224 */ /* 0x000fe200078e0209 */
[----:B------:R-:W-:Y:S06]  /*1690*/  BRA `(.L_x_35) ;  /* 0x0000000000207947 */ /* 0x000fec0003800000 */
.L_x_34:
[----:B------:R-:W-:Y:S01]  /*16a0*/  IMAD.MOV.U32 R2, RZ, RZ, R20 ;  /* 0x000000ffff027224 */ /* 0x000fe200078e0014 */
[----:B------:R-:W-:Y:S02]  /*16b0*/  MOV R0, R9 ;  /* 0x0000000900007202 */ /* 0x000fe40000000f00 */
[----:B------:R-:W-:-:S07]  /*16c0*/  MOV R28, 0x16e0 ;  /* 0x000016e0001c7802 */ /* 0x000fce0000000f00 */
[----:B------:R-:W-:Y:S05]  /*16d0*/  CALL.REL.NOINC `($__internal_1_$__cuda_sm20_div_u64) ;  /* 0x0000001800047944 */ /* 0x000fea0003c00000 */
[----:B------:R-:W-:Y:S01]  /*16e0*/  IMAD.MOV R18, RZ, RZ, -R2 ;  /* 0x000000ffff127224 */ /* 0x000fe200078e0a02 */
[----:B------:R-:W-:Y:S01]  /*16f0*/  MOV R29, R2 ;  /* 0x00000002001d7202 */ /* 0x000fe20000000f00 */
[----:B------:R-:W-:-:S04]  /*1700*/  IMAD.U32 R0, RZ, RZ, UR7 ;  /* 0x00000007ff007e24 */ /* 0x000fc8000f8e00ff */
[----:B------:R-:W-:-:S07]  /*1710*/  IMAD R2, R18, R0, R9 ;  /* 0x0000000012027224 */ /* 0x000fce00078e0209 */
.L_x_35:
[----:B------:R-:W-:Y:S05]  /*1720*/  BSYNC.RECONVERGENT B1 ;  /* 0x0000000000017941 */ /* 0x000fea0003800200 */
.L_x_33:
[----:B------:R-:W-:Y:S01]  /*1730*/  ISETP.NE.U32.AND P0, PT, R2, RZ, PT ;  /* 0x000000ff0200720c */ /* 0x000fe20003f05070 */
[----:B------:R-:W-:-:S12]  /*1740*/  BSSY.RECONVERGENT B1, `(.L_x_36) ;  /* 0x000001f000017945 */ /* 0x000fd80003800200 */
[----:B------:R-:W-:Y:S05]  /*1750*/  @P0 BRA `(.L_x_37) ;  /* 0x0000000000580947 */ /* 0x000fea0003800000 */
[----:B------:R-:W0:Y:S01]  /*1760*/  I2F.U32.RP R2, R0 ;  /* 0x0000000000027306 */ /* 0x000e220000209000 */
[----:B------:R-:W-:Y:S01]  /*1770*/  HFMA2 R18, -RZ, RZ, 0, 0 ;  /* 0x00000000ff127431 */ /* 0x000fe200000001ff */
[----:B------:R-:W-:-:S06]  /*1780*/  ISETP.NE.U32.AND P2, PT, R0, RZ, PT ;  /* 0x000000ff0000720c */ /* 0x000fcc0003f45070 */
[----:B0-----:R-:W0:Y:S02]  /*1790*/  MUFU.RCP R2, R2 ;  /* 0x0000000200027308 */ /* 0x001e240000001000 */
[----:B0-----:R-:W-:-:S06]  /*17a0*/  VIADD R19, R2, 0xffffffe ;  /* 0x0ffffffe02137836 */ /* 0x001fcc0000000000 */
[----:B------:R-:W0:Y:S02]  /*17b0*/  F2I.FTZ.U32.TRUNC.NTZ R19, R19 ;  /* 0x0000001300137305 */ /* 0x000e24000021f000 */
[----:B0-----:R-:W-:-:S04]  /*17c0*/  IMAD.MOV R9, RZ, RZ, -R19 ;  /* 0x000000ffff097224 */ /* 0x001fc800078e0a13 */
[----:B------:R-:W-:-:S04]  /*17d0*/  IMAD R9, R9, R0, RZ ;  /* 0x0000000009097224 */ /* 0x000fc800078e02ff */
[----:B------:R-:W-:Y:S01]  /*17e0*/  IMAD.HI.U32 R9, R19, R9, R18 ;  /* 0x0000000913097227 */ /* 0x000fe200078e0012 */
[----:B------:R-:W-:-:S05]  /*17f0*/  MOV R19, RZ ;  /* 0x000000ff00137202 */ /* 0x000fca0000000f00 */
        /* <DEDUP_REMOVED lines=12> */
.L_x_37:
[----:B------:R-:W-:Y:S01]  /*18c0*/  IMAD.MOV.U32 R0, RZ, RZ, R10 ;  /* 0x000000ffff007224 */ /* 0x000fe200078e000a */
[----:B------:R-:W-:-:S07]  /*18d0*/  MOV R28, 0x18f0 ;  /* 0x000018f0001c7802 */ /* 0x000fce0000000f00 */
[----:B------:R-:W-:Y:S05]  /*18e0*/  CALL.REL.NOINC `($__internal_1_$__cuda_sm20_div_u64) ;  /* 0x0000001400807944 */ /* 0x000fea0003c00000 */
[----:B------:R-:W-:Y:S01]  /*18f0*/  IMAD.MOV R9, RZ, RZ, -R2 ;  /* 0x000000ffff097224 */ /* 0x000fe200078e0a02 */
[----:B------:R-:W-:Y:S01]  /*1900*/  MOV R18, R2 ;  /* 0x0000000200127202 */ /* 0x000fe20000000f00 */
[----:B------:R-:W-:Y:S02]  /*1910*/  IMAD.MOV.U32 R19, RZ, RZ, R21 ;  /* 0x000000ffff137224 */ /* 0x000fe400078e0015 */
[----:B------:R-:W-:-:S07]  /*1920*/  IMAD R0, R9, UR7, R10 ;  /* 0x0000000709007c24 */ /* 0x000fce000f8e020a */
.L_x_38:
[----:B------:R-:W-:Y:S05]  /*1930*/  BSYNC.RECONVERGENT B1 ;  /* 0x0000000000017941 */ /* 0x000fea0003800200 */
.L_x_36:
[----:B------:R-:W-:Y:S01]  /*1940*/  LOP3.LUT P0, RZ, R0, 0xffffffc0, RZ, 0xc0, !PT ;  /* 0xffffffc000ff7812 */ /* 0x000fe2000780c0ff */
[----:B------:R-:W-:Y:S01]  /*1950*/  BSSY.RECONVERGENT B1, `(.L_x_39) ;  /* 0x000001a000017945 */ /* 0x000fe20003800200 */
[----:B------:R-:W-:Y:S01]  /*1960*/  LOP3.LUT R9, R19, R29, RZ, 0xfc, !PT ;  /* 0x0000001d13097212 */ /* 0x000fe200078efcff */
[----:B------:R-:W-:-:S10]  /*1970*/  IMAD.MOV.U32 R10, RZ, RZ, R18 ;  /* 0x000000ffff0a7224 */ /* 0x000fd400078e0012 */
[----:B------:R-:W-:Y:S05]  /*1980*/  @P0 BRA `(.L_x_40) ;  /* 0x0000000000340947 */ /* 0x000fea0003800000 */
[----:B------:R-:W-:-:S05]  /*1990*/  HFMA2 R19, -RZ, RZ, 0, 5.9604644775390625e-08 ;  /* 0x00000001ff137431 */ /* 0x000fca00000001ff */
[CC--:B------:R-:W-:Y:S02]  /*19a0*/  SHF.L.U32 R21, R19.reuse, R0.reuse, RZ ;  /* 0x0000000013157219 */ /* 0x0c0fe400000006ff */
[----:B------:R-:W-:Y:S02]  /*19b0*/  SHF.L.U64.HI R0, R19, R0, RZ ;  /* 0x0000000013007219 */ /* 0x000fe400000102ff */
[----:B------:R-:W-:-:S04]  /*19c0*/  LOP3.LUT P0, RZ, R21, R14, RZ, 0xc0, !PT ;  /* 0x0000000e15ff7212 */ /* 0x000fc8000780c0ff */
[----:B------:R-:W-:-:S13]  /*19d0*/  LOP3.LUT P0, RZ, R0, R13, RZ, 0xc0, P0 ;  /* 0x0000000d00ff7212 */ /* 0x000fda000000c0ff */
[----:B------:R-:W-:Y:S02]  /*19e0*/  @!P0 LOP3.LUT R14, R21, R14, RZ, 0xfc, !PT ;  /* 0x0000000e150e8212 */ /* 0x000fe400078efcff */
[----:B------:R-:W-:Y:S01]  /*19f0*/  @!P0 LOP3.LUT R13, R0, R13, RZ, 0xfc, !PT ;  /* 0x0000000d000d8212 */ /* 0x000fe200078efcff */
[----:B------:R-:W-:Y:S06]  /*1a00*/  @!P0 BRA `(.L_x_41) ;  /* 0x0000000000388947 */ /* 0x000fec0003800000 */
[----:B------:R-:W0:Y:S02]  /*1a10*/  LDCU.64 UR8, c[0x0][0x390] ;  /* 0x00007200ff0877ac */ /* 0x000e240008000a00 */
[----:B0-----:R-:W-:-:S05]  /*1a20*/  IADD3 R2, P0, PT, R27, UR8, RZ ;  /* 0x000000081b027c10 */ /* 0x001fca000ff1e0ff */
[----:B------:R-:W-:-:S05]  /*1a30*/  IMAD.X R3, RZ, RZ, UR9, P0 ;  /* 0x00000009ff037e24 */ /* 0x000fca00080e06ff */
[----:B------:R-:W-:Y:S01]  /*1a40*/  STG.E.U8 desc[UR10][R2.64], RZ ;  /* 0x000000ff02007986 */ /* 0x000fe2000c10110a */
[----:B------:R-:W-:Y:S05]  /*1a50*/  EXIT ;  /* 0x000000000000794d */ /* 0x000fea0003800000 */
.L_x_40:
[----:B------:R-:W-:Y:S01]  /*1a60*/  VIADD R0, R0, 0xffffffc0 ;  /* 0xffffffc000007836 */ /* 0x000fe20000000000 */
[----:B------:R-:W-:-:S04]  /*1a70*/  MOV R21, 0x1 ;  /* 0x0000000100157802 */ /* 0x000fc80000000f00 */
[CC--:B------:R-:W-:Y:S02]  /*1a80*/  SHF.L.U32 R19, R21.reuse, R0.reuse, RZ ;  /* 0x0000000015137219 */ /* 0x0c0fe400000006ff */
[----:B------:R-:W-:Y:S02]  /*1a90*/  SHF.L.U64.HI R0, R21, R0, RZ ;  /* 0x0000000015007219 */ /* 0x000fe400000102ff */
[----:B------:R-:W-:-:S04]  /*1aa0*/  LOP3.LUT P0, RZ, R19, R12, RZ, 0xc0, !PT ;  /* 0x0000000c13ff7212 */ /* 0x000fc8000780c0ff */
[----:B------:R-:W-:-:S13]  /*1ab0*/  LOP3.LUT P0, RZ, R0, R11, RZ, 0xc0, P0 ;  /* 0x0000000b00ff7212 */ /* 0x000fda000000c0ff */
[----:B------:R-:W-:Y:S05]  /*1ac0*/  @P0 BRA `(.L_x_42) ;  /* 0x0000001000f40947 */ /* 0x000fea0003800000 */
[----:B------:R-:W-:Y:S02]  /*1ad0*/  LOP3.LUT R12, R19, R12, RZ, 0xfc, !PT ;  /* 0x0000000c130c7212 */ /* 0x000fe400078efcff */
[----:B------:R-:W-:-:S07]  /*1ae0*/  LOP3.LUT R11, R0, R11, RZ, 0xfc, !PT ;  /* 0x0000000b000b7212 */ /* 0x000fce00078efcff */
.L_x_41:
[----:B------:R-:W-:Y:S05]  /*1af0*/  BSYNC.RECONVERGENT B1 ;  /* 0x0000000000017941 */ /* 0x000fea0003800200 */
.L_x_39:
[----:B------:R-:W-:Y:S02]  /*1b00*/  LOP3.LUT R19, R6, R7, R10, 0xfe, !PT ;  /* 0x0000000706137212 */ /* 0x000fe400078efe0a */
[----:B------:R-:W-:Y:S02]  /*1b10*/  LOP3.LUT R0, R5, R8, R9, 0xfe, !PT ;  /* 0x0000000805007212 */ /* 0x000fe400078efe09 */
[----:B------:R-:W-:-:S04]  /*1b20*/  LOP3.LUT P0, RZ, R19, R4, RZ, 0xfc, !PT ;  /* 0x0000000413ff7212 */ /* 0x000fc8000780fcff */
[----:B------:R-:W-:-:S13]  /*1b30*/  LOP3.LUT P0, RZ, R0, R3, RZ, 0xfc, P0 ;  /* 0x0000000300ff7212 */ /* 0x000fda000000fcff */
[----:B------:R-:W-:Y:S05]  /*1b40*/  @P0 BRA `(.L_x_43) ;  /* 0xffffffec00880947 */ /* 0x000fea000383ffff */
.L_x_17:
[----:B------:R-:W-:Y:S05]  /*1b50*/  BSYNC.RECONVERGENT B0 ;  /* 0x0000000000007941 */ /* 0x000fea0003800200 */
.L_x_16:
[----:B------:R-:W-:Y:S01]  /*1b60*/  LOP3.LUT R3, R22, R23, R26, 0xfe, !PT ;  /* 0x0000001716037212 */ /* 0x000fe200078efe1a */
[----:B------:R-:W-:Y:S01]  /*1b70*/  BSSY.RECONVERGENT B0, `(.L_x_44) ;  /* 0x000011f000007945 */ /* 0x000fe20003800200 */
[----:B------:R-:W-:Y:S02]  /*1b80*/  LOP3.LUT R0, R17, R24, R25, 0xfe, !PT ;  /* 0x0000001811007212 */ /* 0x000fe400078efe19 */
[----:B------:R-:W-:-:S04]  /*1b90*/  LOP3.LUT P0, RZ, R3, R16, RZ, 0xfc, !PT ;  /* 0x0000001003ff7212 */ /* 0x000fc8000780fcff */
[----:B------:R-:W-:-:S13]  /*1ba0*/  LOP3.LUT P0, RZ, R0, R15, RZ, 0xfc, P0 ;  /* 0x0000000f00ff7212 */ /* 0x000fda000000fcff */
[----:B------:R-:W-:Y:S05]  /*1bb0*/  @!P0 BRA `(.L_x_45) ;  /* 0x0000001000688947 */ /* 0x000fea0003800000 */
.L_x_71:
[----:B------:R-:W-:Y:S01]  /*1bc0*/  IMAD.U32 R0, RZ, RZ, UR12 ;  /* 0x0000000cff007e24 */ /* 0x000fe2000f8e00ff */
[----:B------:R-:W-:Y:S03]  /*1bd0*/  BSSY.RECONVERGENT B1, `(.L_x_46) ;  /* 0x000002c000017945 */ /* 0x000fe60003800200 */
[----:B------:R-:W0:Y:S01]  /*1be0*/  I2F.U32.RP R4, R0 ;  /* 0x0000000000047306 */ /* 0x000e220000209000 */
[----:B------:R-:W-:Y:S02]  /*1bf0*/  ISETP.NE.U32.AND P2, PT, R0, RZ, PT ;  /* 0x000000ff0000720c */ /* 0x000fe40003f45070 */
[----:B------:R-:W-:-:S05]  /*1c00*/  LOP3.LUT R20, RZ, R0, RZ, 0x33, !PT ;  /* 0x00000000ff147212 */ /* 0x000fca00078e33ff */
[----:B0-----:R-:W0:Y:S02]  /*1c10*/  MUFU.RCP R4, R4 ;  /* 0x0000000400047308 */ /* 0x001e240000001000 */
[----:B0-----:R-:W-:-:S06]  /*1c20*/  VIADD R2, R4, 0xffffffe ;  /* 0x0ffffffe04027836 */ /* 0x001fcc0000000000 */
        /* <DEDUP_REMOVED lines=19> */
[----:B------:R-:W-:Y:S02]  /*1d60*/  HFMA2 R21, -RZ, RZ, 0, 0 ;  /* 0x00000000ff157431 */ /* 0x000fe400000001ff */
        /* <DEDUP_REMOVED lines=9> */
[----:B------:R-:W-:Y:S01]  /*1e00*/  IMAD R4, R0, R5, R16 ;  /* 0x0000000500047224 */ /* 0x000fe200078e0210 */
[----:B------:R-:W-:Y:S06]  /*1e10*/  BRA `(.L_x_48) ;  /* 0x00000000001c7947 */ /* 0x000fec0003800000 */
.L_x_47:
[----:B------:R-:W-:Y:S01]  /*1e20*/  IMAD.MOV.U32 R0, RZ, RZ, R16 ;  /* 0x000000ffff007224 */ /* 0x000fe200078e0010 */
[----:B------:R-:W-:-:S07]  /*1e30*/  MOV R28, 0x1e50 ;  /* 0x00001e50001c7802 */ /* 0x000fce0000000f00 */
[----:B------:R-:W-:Y:S05]  /*1e40*/  CALL.REL.NOINC `($__internal_1_$__cuda_sm20_div_u64) ;  /* 0x0000001000287944 */ /* 0x000fea0003c00000 */
[----:B------:R-:W-:Y:S01]  /*1e50*/  MOV R0, UR12 ;  /* 0x0000000c00007c02 */ /* 0x000fe20008000f00 */
[--C-:B------:R-:W-:Y:S02]  /*1e60*/  IMAD.MOV R5, RZ, RZ, -R2.reuse ;  /* 0x000000ffff057224 */ /* 0x100fe400078e0a02 */
[----:B------:R-:W-:Y:S02]  /*1e70*/  IMAD.MOV.U32 R20, RZ, RZ, R2 ;  /* 0x000000ffff147224 */ /* 0x000fe400078e0002 */
[----:B------:R-:W-:-:S07]  /*1e80*/  IMAD R4, R5, R0, R16 ;  /* 0x0000000005047224 */ /* 0x000fce00078e0210 */
.L_x_48:
[----:B------:R-:W-:Y:S05]  /*1e90*/  BSYNC.RECONVERGENT B1 ;  /* 0x0000000000017941 */ /* 0x000fea0003800200 */
.L_x_46:
        /* <DEDUP_REMOVED lines=26> */
.L_x_50:
        /* <DEDUP_REMOVED lines=8> */
.L_x_51:
[----:B------:R-:W-:Y:S05]  /*20c0*/  BSYNC.RECONVERGENT B1 ;  /* 0x0000000000017941 */ /* 0x000fea0003800200 */
.L_x_49:
[----:B------:R-:W-:Y:S01]  /*20d0*/  ISETP.NE.U32.AND P0, PT, R2, RZ, PT ;  /* 0x000000ff0200720c */ /* 0x000fe20003f05070 */
[----:B------:R-:W-:-:S12]  /*20e0*/  BSSY.RECONVERGENT B1, `(.L_x_52) ;  /* 0x000001f000017945 */ /* 0x000fd80003800200 */
[----:B------:R-:W-:Y:S05]  /*20f0*/  @P0 BRA `(.L_x_53) ;  /* 0x0000000000580947 */ /* 0x000fea0003800000 */
[----:B------:R-:W0:Y:S01]  /*2100*/  I2F.U32.RP R2, R0 ;  /* 0x0000000000027306 */ /* 0x000e220000209000 */
[----:B------:R-:W-:Y:S02]  /*2110*/  ISETP.NE.U32.AND P2, PT, R0, RZ, PT ;  /* 0x000000ff0000720c */ /* 0x000fe40003f45070 */
[----:B------:R-:W-:-:S05]  /*2120*/  MOV R21, RZ ;  /* 0x000000ff00157202 */ /* 0x000fca0000000f00 */
        /* <DEDUP_REMOVED lines=19> */
.L_x_53:
[----:B------:R-:W-:Y:S01]  /*2260*/  IMAD.MOV.U32 R0, RZ, RZ, R22 ;  /* 0x000000ffff007224 */ /* 0x000fe200078e0016 */
[----:B------:R-:W-:-:S07]  /*2270*/  MOV R28, 0x2290 ;  /* 0x00002290001c7802 */ /* 0x000fce0000000f00 */
[----:B------:R-:W-:Y:S05]  /*2280*/  CALL.REL.NOINC `($__internal_1_$__cuda_sm20_div_u64) ;  /* 0x0000000c00187944 */ /* 0x000fea0003c00000 */
[----:B------:R-:W-:Y:S01]  /*2290*/  MOV R0, UR12 ;  /* 0x0000000c00007c02 */ /* 0x000fe20008000f00 */
[--C-:B------:R-:W-:Y:S02]  /*22a0*/  IMAD.MOV R5, RZ, RZ, -R2.reuse ;  /* 0x000000ffff057224 */ /* 0x100fe400078e0a02 */
[----:B------:R-:W-:Y:S02]  /*22b0*/  IMAD.MOV.U32 R20, RZ, RZ, R2 ;  /* 0x000000ffff147224 */ /* 0x000fe400078e0002 */
[----:B------:R-:W-:-:S07]  /*22c0*/  IMAD R4, R5, R0, R22 ;  /* 0x0000000005047224 */ /* 0x000fce00078e0216 */
.L_x_54:
[----:B------:R-:W-:Y:S05]  /*22d0*/  BSYNC.RECONVERGENT B1 ;  /* 0x0000000000017941 */ /* 0x000fea0003800200 */
.L_x_52:
        /* <DEDUP_REMOVED lines=26> */
.L_x_56:
        /* <DEDUP_REMOVED lines=8> */
.L_x_57:
[----:B------:R-:W-:Y:S05]  /*2500*/  BSYNC.RECONVERGENT B1 ;  /* 0x0000000000017941 */ /* 0x000fea0003800200 */
.L_x_55:
        /* <DEDUP_REMOVED lines=25> */
.L_x_59:
[----:B------:R-:W-:Y:S01]  /*26a0*/  IMAD.MOV.U32 R0, RZ, RZ, R23 ;  /* 0x000000ffff007224 */ /* 0x000fe200078e0017 */
[----:B------:R-:W-:-:S07]  /*26b0*/  MOV R28, 0x26d0 ;  /* 0x000026d0001c7802 */ /* 0x000fce0000000f00 */
[----:B------:R-:W-:Y:S05]  /*26c0*/  CALL.REL.NOINC `($__internal_1_$__cuda_sm20_div_u64) ;  /* 0x0000000800087944 */ /* 0x000fea0003c00000 */
[----:B------:R-:W-:Y:S01]  /*26d0*/  MOV R0, UR12 ;  /* 0x0000000c00007c02 */ /* 0x000fe20008000f00 */
[--C-:B------:R-:W-:Y:S02]  /*26e0*/  IMAD.MOV R4, RZ, RZ, -R2.reuse ;  /* 0x000000ffff047224 */ /* 0x100fe400078e0a02 */
[----:B------:R-:W-:Y:S02]  /*26f0*/  IMAD.MOV.U32 R20, RZ, RZ, R2 ;  /* 0x000000ffff147224 */ /* 0x000fe400078e0002 */
[----:B------:R-:W-:-:S07]  /*2700*/  IMAD R4, R4, R0, R23 ;  /* 0x0000000004047224 */ /* 0x000fce00078e0217 */
.L_x_60:
[----:B------:R-:W-:Y:S05]  /*2710*/  BSYNC.RECONVERGENT B1 ;  /* 0x0000000000017941 */ /* 0x000fea0003800200 */
.L_x_58:
        /* <DEDUP_REMOVED lines=14> */
[----:B------:R-:W-:-:S05]  /*2800*/  IMAD.HI.U32 R3, R6, R25, RZ ;  /* 0x0000001906037227 */ /* 0x000fca00078e00ff */
[----:B------:R-:W-:-:S05]  /*2810*/  IADD3 R5, PT, PT, -R3, RZ, RZ ;  /* 0x000000ff03057210 */ /* 0x000fca0007ffe1ff */
[----:B------:R-:W-:-:S05]  /*2820*/  IMAD R5, R0, R5, R25 ;  /* 0x0000000500057224 */ /* 0x000fca00078e0219 */
[----:B------:R-:W-:-:S13]  /*2830*/  ISETP.GE.U32.AND P0, PT, R5, R0, PT ;  /* 0x000000000500720c */ /* 0x000fda0003f06070 */
[----:B------:R-:W-:Y:S01]  /*2840*/  @P0 IMAD.IADD R5, R5, 0x1, -R0 ;  /* 0x0000000105050824 */ /* 0x000fe200078e0a00 */
[----:B------:R-:W-:-:S04]  /*2850*/  @P0 IADD3 R3, PT, PT, R3, 0x1, RZ ;  /* 0x0000000103030810 */ /* 0x000fc80007ffe0ff */
[----:B------:R-:W-:-:S13]  /*2860*/  ISETP.GE.U32.AND P1, PT, R5, R0, PT ;  /* 0x000000000500720c */ /* 0x000fda0003f26070 */
[----:B------:R-:W-:Y:S01]  /*2870*/  @P1 VIADD R3, R3, 0x1 ;  /* 0x0000000103031836 */ /* 0x000fe20000000000 */
[----:B------:R-:W-:-:S04]  /*2880*/  @!P2 LOP3.LUT R3, RZ, R0, RZ, 0x33, !PT ;  /* 0x00000000ff03a212 */ /* 0x000fc800078e33ff */
[----:B------:R-:W-:-:S05]  /*2890*/  IADD3 R2, PT, PT, -R3, RZ, RZ ;  /* 0x000000ff03027210 */ /* 0x000fca0007ffe1ff */
[----:B------:R-:W-:Y:S01]  /*28a0*/  IMAD R2, R0, R2, R25 ;  /* 0x0000000200027224 */ /* 0x000fe200078e0219 */
[----:B------:R-:W-:Y:S06]  /*28b0*/  BRA `(.L_x_63) ;  /* 0x0000000000207947 */ /* 0x000fec0003800000 */
.L_x_62:
[----:B------:R-:W-:Y:S01]  /*28c0*/  IMAD.MOV.U32 R2, RZ, RZ, R4 ;  /* 0x000000ffff027224 */ /* 0x000fe200078e0004 */
[----:B------:R-:W-:Y:S02]  /*28d0*/  MOV R0, R25 ;  /* 0x0000001900007202 */ /* 0x000fe40000000f00 */
[----:B------:R-:W-:-:S07]  /*28e0*/  MOV R28, 0x2900 ;  /* 0x00002900001c7802 */ /* 0x000fce0000000f00 */
[----:B------:R-:W-:Y:S05]  /*28f0*/  CALL.REL.NOINC `($__internal_1_$__cuda_sm20_div_u64) ;  /* 0x00000004007c7944 */ /* 0x000fea0003c00000 */
[----:B------:R-:W-:Y:S01]  /*2900*/  MOV R0, UR12 ;  /* 0x0000000c00007c02 */ /* 0x000fe20008000f00 */
[--C-:B------:R-:W-:Y:S02]  /*2910*/  IMAD.MOV R4, RZ, RZ, -R2.reuse ;  /* 0x000000ffff047224 */ /* 0x100fe400078e0a02 */
[----:B------:R-:W-:Y:S02]  /*2920*/  IMAD.MOV.U32 R3, RZ, RZ, R2 ;  /* 0x000000ffff037224 */ /* 0x000fe400078e0002 */
[----:B------:R-:W-:-:S07]  /*2930*/  IMAD R2, R4, R0, R25 ;  /* 0x0000000004027224 */ /* 0x000fce00078e0219 */
.L_x_63:
[----:B------:R-:W-:Y:S05]  /*2940*/  BSYNC.RECONVERGENT B1 ;  /* 0x0000000000017941 */ /* 0x000fea0003800200 */
.L_x_61:
[----:B------:R-:W-:Y:S01]  /*2950*/  ISETP.NE.U32.AND P0, PT, R2, RZ, PT ;  /* 0x000000ff0200720c */ /* 0x000fe20003f05070 */
[----:B------:R-:W-:-:S12]  /*2960*/  BSSY.RECONVERGENT B1, `(.L_x_64) ;  /* 0x000001e000017945 */ /* 0x000fd80003800200 */
[----:B------:R-:W-:Y:S05]  /*2970*/  @P0 BRA `(.L_x_65) ;  /* 0x0000000000580947 */ /* 0x000fea0003800000 */
[----:B------:R-:W0:Y:S01]  /*2980*/  I2F.U32.RP R2, R0 ;  /* 0x0000000000027306 */ /* 0x000e220000209000 */
[----:B------:R-:W-:Y:S02]  /*2990*/  ISETP.NE.U32.AND P2, PT, R0, RZ, PT ;  /* 0x000000ff0000720c */ /* 0x000fe40003f45070 */
[----:B------:R-:W-:-:S05]  /*29a0*/  MOV R21, RZ ;  /* 0x000000ff00157202 */ /* 0x000fca0000000f00 */
[----:B0-----:R-:W0:Y:S02]  /*29b0*/  MUFU.RCP R2, R2 ;  /* 0x0000000200027308 */ /* 0x001e240000001000 */
[----:B0-----:R-:W-:-:S06]  /*29c0*/  IADD3 R4, PT, PT, R2, 0xffffffe, RZ ;  /* 0x0ffffffe02047810 */ /* 0x001fcc0007ffe0ff */
        /* <DEDUP_REMOVED lines=12> */
[----:B------:R-:W-:Y:S02]  /*2a90*/  @P1 IADD3 R20, PT, PT, R20, 0x1, RZ ;  /* 0x0000000114141810 */ /* 0x000fe40007ffe0ff */
[----:B------:R-:W-:-:S05]  /*2aa0*/  @!P2 LOP3.LUT R20, RZ, R0, RZ, 0x33, !PT ;  /* 0x00000000ff14a212 */ /* 0x000fca00078e33ff */
[----:B------:R-:W-:-:S04]  /*2ab0*/  IMAD.MOV R5, RZ, RZ, -R20 ;  /* 0x000000ffff057224 */ /* 0x000fc800078e0a14 */
[----:B------:R-:W-:Y:S01]  /*2ac0*/  IMAD R0, R0, R5, R26 ;  /* 0x0000000500007224 */ /* 0x000fe200078e021a */
[----:B------:R-:W-:Y:S06]  /*2ad0*/  BRA `(.L_x_66) ;  /* 0x0000000000187947 */ /* 0x000fec0003800000 */
.L_x_65:
[----:B------:R-:W-:Y:S01]  /*2ae0*/  IMAD.MOV.U32 R0, RZ, RZ, R26 ;  /* 0x000000ffff007224 */ /* 0x000fe200078e001a */
[----:B------:R-:W-:-:S07]  /*2af0*/  MOV R28, 0x2b10 ;  /* 0x00002b10001c7802 */ /* 0x000fce0000000f00 */
[----:B------:R-:W-:Y:S05]  /*2b00*/  CALL.REL.NOINC `($__internal_1_$__cuda_sm20_div_u64) ;  /* 0x0000000000f87944 */ /* 0x000fea0003c00000 */
[----:B------:R-:W-:Y:S01]  /*2b10*/  IADD3 R5, PT, PT, -R2, RZ, RZ ;  /* 0x000000ff02057210 */ /* 0x000fe20007ffe1ff */
[----:B------:R-:W-:-:S04]  /*2b20*/  IMAD.MOV.U32 R20, RZ, RZ, R2 ;  /* 0x000000ffff147224 */ /* 0x000fc800078e0002 */
[----:B------:R-:W-:-:S07]  /*2b30*/  IMAD R0, R5, UR12, R26 ;  /* 0x0000000c05007c24 */ /* 0x000fce000f8e021a */
.L_x_66:
[----:B------:R-:W-:Y:S05]  /*2b40*/  BSYNC.RECONVERGENT B1 ;  /* 0x0000000000017941 */ /* 0x000fea0003800200 */
.L_x_64:
[----:B------:R-:W-:Y:S01]  /*2b50*/  LOP3.LUT P0, RZ, R0, 0xffffffc0, RZ, 0xc0, !PT ;  /* 0xffffffc000ff7812 */ /* 0x000fe2000780c0ff */
[----:B------:R-:W-:Y:S01]  /*2b60*/  BSSY.RECONVERGENT B1, `(.L_x_67) ;  /* 0x000001a000017945 */ /* 0x000fe20003800200 */
[----:B------:R-:W-:Y:S02]  /*2b70*/  LOP3.LUT R25, R21, R3, RZ, 0xfc, !PT ;  /* 0x0000000315197212 */ /* 0x000fe400078efcff */
[----:B------:R-:W-:-:S09]  /*2b80*/  MOV R26, R20 ;  /* 0x00000014001a7202 */ /* 0x000fd20000000f00 */
[----:B------:R-:W-:Y:S05]  /*2b90*/  @P0 BRA `(.L_x_68) ;  /* 0x0000000000340947 */ /* 0x000fea0003800000 */
[----:B------:R-:W-:-:S05]  /*2ba0*/  IMAD.MOV.U32 R5, RZ, RZ, 0x1 ;  /* 0x00000001ff057424 */ /* 0x000fca00078e00ff */
        /* <DEDUP_REMOVED lines=8> */
[----:B0-----:R-:W-:-:S04]  /*2c30*/  IADD3 R2, P0, PT, R27, UR8, RZ ;  /* 0x000000081b027c10 */ /* 0x001fc8000ff1e0ff */
[----:B------:R-:W-:-:S05]  /*2c40*/  IADD3.X R3, PT, PT, RZ, UR9, RZ, P0, !PT ;  /* 0x00000009ff037c10 */ /* 0x000fca00087fe4ff */
[----:B------:R-:W-:Y:S01]  /*2c50*/  STG.E.U8 desc[UR10][R2.64], RZ ;  /* 0x000000ff02007986 */ /* 0x000fe2000c10110a */
[----:B------:R-:W-:Y:S05]  /*2c60*/  EXIT ;  /* 0x000000000000794d */ /* 0x000fea0003800000 */
.L_x_68:
[----:B------:R-:W-:Y:S02]  /*2c70*/  HFMA2 R5, -RZ, RZ, 0, 5.9604644775390625e-08 ;  /* 0x00000001ff057431 */ /* 0x000fe400000001ff */
[----:B------:R-:W-:-:S05]  /*2c80*/  VIADD R0, R0, 0xffffffc0 ;  /* 0xffffffc000007836 */ /* 0x000fca0000000000 */
[CC--:B------:R-:W-:Y:S02]  /*2c90*/  SHF.L.U32 R3, R5.reuse, R0.reuse, RZ ;  /* 0x0000000005037219 */ /* 0x0c0fe400000006ff */
[----:B------:R-:W-:Y:S02]  /*2ca0*/  SHF.L.U64.HI R0, R5, R0, RZ ;  /* 0x0000000005007219 */ /* 0x000fe400000102ff */
[----:B------:R-:W-:-:S04]  /*2cb0*/  LOP3.LUT P0, RZ, R3, R12, RZ, 0xc0, !PT ;  /* 0x0000000c03ff7212 */ /* 0x000fc8000780c0ff */
[----:B------:R-:W-:-:S13]  /*2cc0*/  LOP3.LUT P0, RZ, R0, R11, RZ, 0xc0, P0 ;  /* 0x0000000b00ff7212 */ /* 0x000fda000000c0ff */
[----:B------:R-:W-:Y:S05]  /*2cd0*/  @P0 BRA `(.L_x_70) ;  /* 0x00000000005c0947 */ /* 0x000fea0003800000 */
[----:B------:R-:W-:Y:S02]  /*2ce0*/  LOP3.LUT R12, R3, R12, RZ, 0xfc, !PT ;  /* 0x0000000c030c7212 */ /* 0x000fe400078efcff */
[----:B------:R-:W-:-:S07]  /*2cf0*/  LOP3.LUT R11, R0, R11, RZ, 0xfc, !PT ;  /* 0x0000000b000b7212 */ /* 0x000fce00078efcff */
.L_x_69:
[----:B------:R-:W-:Y:S05]  /*2d00*/  BSYNC.RECONVERGENT B1 ;  /* 0x0000000000017941 */ /* 0x000fea0003800200 */
.L_x_67:
[----:B------:R-:W-:Y:S02]  /*2d10*/  LOP3.LUT R3, R22, R23, R26, 0xfe, !PT ;  /* 0x0000001716037212 */ /* 0x000fe400078efe1a */
[----:B------:R-:W-:Y:S02]  /*2d20*/  LOP3.LUT R0, R17, R24, R25, 0xfe, !PT ;  /* 0x0000001811007212 */ /* 0x000fe400078efe19 */
[----:B------:R-:W-:-:S04]  /*2d30*/  LOP3.LUT P0, RZ, R3, R16, RZ, 0xfc, !PT ;  /* 0x0000001003ff7212 */ /* 0x000fc8000780fcff */
[----:B------:R-:W-:-:S13]  /*2d40*/  LOP3.LUT P0, RZ, R0, R15, RZ, 0xfc, P0 ;  /* 0x0000000f00ff7212 */ /* 0x000fda000000fcff */
[----:B------:R-:W-:Y:S05]  /*2d50*/  @P0 BRA `(.L_x_71) ;  /* 0xffffffec00980947 */ /* 0x000fea000383ffff */
.L_x_45:
[----:B------:R-:W-:Y:S05]  /*2d60*/  BSYNC.RECONVERGENT B0 ;  /* 0x0000000000007941 */ /* 0x000fea0003800200 */
.L_x_44:
[----:B------:R-:W-:Y:S01]  /*2d70*/  POPC R14, R14 ;  /* 0x0000000e000e7309 */ /* 0x000fe20000000000 */
[----:B------:R-:W0:Y:S01]  /*2d80*/  LDCU.64 UR8, c[0x0][0x390] ;  /* 0x00007200ff0877ac */ /* 0x000e220008000a00 */
[----:B------:R-:W1:Y:S06]  /*2d90*/  LDCU UR4, c[0x0][0x398] ;  /* 0x00007300ff0477ac */ /* 0x000e6c0008000800 */
[----:B------:R-:W2:Y:S08]  /*2da0*/  POPC R13, R13 ;  /* 0x0000000d000d7309 */ /* 0x000eb00000000000 */
[----:B------:R-:W-:Y:S01]  /*2db0*/  POPC R3, R12 ;  /* 0x0000000c00037309 */ /* 0x000fe20000000000 */
[----:B0-----:R-:W-:Y:S01]  /*2dc0*/  IADD3 R2, P1, PT, R27, UR8, RZ ;  /* 0x000000081b027c10 */ /* 0x001fe2000ff3e0ff */
[----:B--2---:R-:W-:-:S06]  /*2dd0*/  IMAD.IADD R0, R14, 0x1, R13 ;  /* 0x000000010e007824 */ /* 0x004fcc00078e020d */
[----:B------:R-:W0:Y:S02]  /*2de0*/  POPC R11, R11 ;  /* 0x0000000b000b7309 */ /* 0x000e240000000000 */
[----:B0-----:R-:W-:Y:S02]  /*2df0*/  IADD3 R0, PT, PT, R0, R3, R11 ;  /* 0x0000000300007210 */ /* 0x001fe40007ffe00b */
[----:B------:R-:W-:Y:S02]  /*2e00*/  IADD3.X R3, PT, PT, RZ, UR9, RZ, P1, !PT ;  /* 0x00000009ff037c10 */ /* 0x000fe40008ffe4ff */
[----:B-1----:R-:W-:-:S04]  /*2e10*/  ISETP.NE.AND P0, PT, R0, UR4, PT ;  /* 0x0000000400007c0c */ /* 0x002fc8000bf05270 */
[----:B------:R-:W-:-:S05]  /*2e20*/  SEL R5, RZ, 0x1, P0 ;  /* 0x00000001ff057807 */ /* 0x000fca0000000000 */
[----:B------:R-:W-:Y:S01]  /*2e30*/  STG.E.U8 desc[UR10][R2.64], R5 ;  /* 0x0000000502007986 */ /* 0x000fe2000c10110a */
[----:B------:R-:W-:Y:S05]  /*2e40*/  EXIT ;  /* 0x000000000000794d */ /* 0x000fea0003800000 */
.L_x_70:
[----:B------:R-:W0:Y:S02]  /*2e50*/  LDCU.64 UR8, c[0x0][0x390] ;  /* 0x00007200ff0877ac */ /* 0x000e240008000a00 */
[----:B0-----:R-:W-:-:S05]  /*2e60*/  IADD3 R2, P0, PT, R27, UR8, RZ ;  /* 0x000000081b027c10 */ /* 0x001fca000ff1e0ff */
[----:B------:R-:W-:-:S05]  /*2e70*/  IMAD.X R3, RZ, RZ, UR9, P0 ;  /* 0x00000009ff037e24 */ /* 0x000fca00080e06ff */
[----:B------:R-:W-:Y:S01]  /*2e80*/  STG.E.U8 desc[UR10][R2.64], RZ ;  /* 0x000000ff02007986 */ /* 0x000fe2000c10110a */
[----:B------:R-:W-:Y:S05]  /*2e90*/  EXIT ;  /* 0x000000000000794d */ /* 0x000fea0003800000 */
.L_x_42:
[----:B------:R-:W0:Y:S02]  /*2ea0*/  LDCU.64 UR8, c[0x0][0x390] ;  /* 0x00007200ff0877ac */ /* 0x000e240008000a00 */
[----:B0-----:R-:W-:-:S04]  /*2eb0*/  IADD3 R2, P0, PT, R27, UR8, RZ ;  /* 0x000000081b027c10 */ /* 0x001fc8000ff1e0ff */
[----:B------:R-:W-:-:S05]  /*2ec0*/  IADD3.X R3, PT, PT, RZ, UR9, RZ, P0, !PT ;  /* 0x00000009ff037c10 */ /* 0x000fca00087fe4ff */
[----:B------:R-:W-:Y:S01]  /*2ed0*/  STG.E.U8 desc[UR10][R2.64], RZ ;  /* 0x000000ff02007986 */ /* 0x000fe2000c10110a */
[----:B------:R-:W-:Y:S05]  /*2ee0*/  EXIT ;  /* 0x000000000000794d */ /* 0x000fea0003800000 */
        .weak           $__internal_1_$__cuda_sm20_div_u64
        .type           $__internal_1_$__cuda_sm20_div_u64,@function
        .size           $__internal_1_$__cuda_sm20_div_u64,(.L_x_123 - $__internal_1_$__cuda_sm20_div_u64)
$__internal_1_$__cuda_sm20_div_u64:
[----:B------:R-:W-:Y:S02]  /*2ef0*/  UMOV UR4, UR6 ;  /* 0x0000000600047c82 */ /* 0x000fe40008000000 */
[----:B------:R-:W0:Y:S08]  /*2f00*/  I2F.U64.RP R30, UR4 ;  /* 0x00000004001e7d12 */ /* 0x000e300008309000 */
[----:B0-----:R-:W0:Y:S02]  /*2f10*/  MUFU.RCP R30, R30 ;  /* 0x0000001e001e7308 */ /* 0x001e240000001000 */
[----:B0-----:R-:W-:-:S06]  /*2f20*/  VIADD R18, R30, 0x1ffffffe ;  /* 0x1ffffffe1e127836 */ /* 0x001fcc0000000000 */
[----:B------:R-:W0:Y:S02]  /*2f30*/  F2I.U64.TRUNC R18, R18 ;  /* 0x0000001200127311 */ /* 0x000e24000020d800 */
[----:B0-----:R-:W-:-:S04]  /*2f40*/  IMAD.WIDE.U32 R20, R18, UR6, RZ ;  /* 0x0000000612147c25 */ /* 0x001fc8000f8e00ff */
[----:B------:R-:W-:Y:S01]  /*2f50*/  IMAD R21, R18, UR5, R21 ;  /* 0x0000000512157c24 */ /* 0x000fe2000f8e0215 */
[----:B------:R-:W-:-:S03]  /*2f60*/  IADD3 R33, P0, PT, RZ, -R20, RZ ;  /* 0x80000014ff217210 */ /* 0x000fc60007f1e0ff */
[----:B------:R-:W-:Y:S02]  /*2f70*/  IMAD R21, R19, UR6, R21 ;  /* 0x0000000613157c24 */ /* 0x000fe4000f8e0215 */
[----:B------:R-:W-:-:S03]  /*2f80*/  IMAD.HI.U32 R20, R18, R33, RZ ;  /* 0x0000002112147227 */ /* 0x000fc600078e00ff */
[----:B------:R-:W-:Y:S01]  /*2f90*/  IADD3.X R31, PT, PT, RZ, ~R21, RZ, P0, !PT ;  /* 0x80000015ff1f7210 */ /* 0x000fe200007fe4ff */
[----:B------:R-:W-:-:S04]  /*2fa0*/  IMAD.MOV.U32 R21, RZ, RZ, R18 ;  /* 0x000000ffff157224 */ /* 0x000fc800078e0012 */
[----:B------:R-:W-:-:S04]  /*2fb0*/  IMAD.WIDE.U32 R20, P0, R18, R31, R20 ;  /* 0x0000001f12147225 */ /* 0x000fc80007800014 */
[----:B------:R-:W-:-:S04]  /*2fc0*/  IMAD.HI.U32 R20, P1, R19, R33, R20 ;  /* 0x0000002113147227 */ /* 0x000fc80007820014 */
[----:B------:R-:W-:-:S05]  /*2fd0*/  IMAD.HI.U32 R21, R19, R31, RZ ;  /* 0x0000001f13157227 */ /* 0x000fca00078e00ff */
[----:B------:R-:W-:Y:S01]  /*2fe0*/  IADD3.X R18, PT, PT, R21, R19, RZ, P0, !PT ;  /* 0x0000001315127210 */ /* 0x000fe200007fe4ff */
[----:B------:R-:W-:-:S05]  /*2ff0*/  IMAD R19, R19, R31, RZ ;  /* 0x0000001f13137224 */ /* 0x000fca00078e02ff */
[----:B------:R-:W-:-:S04]  /*3000*/  IADD3 R19, P0, PT, R19, R20, RZ ;  /* 0x0000001413137210 */ /* 0x000fc80007f1e0ff */
[----:B------:R-:W-:Y:S01]  /*3010*/  IADD3.X R31, PT, PT, RZ, RZ, R18, P0, P1 ;  /* 0x000000ffff1f7210 */ /* 0x000fe200007e2412 */
[----:B------:R-:W-:-:S04]  /*3020*/  IMAD.WIDE.U32 R20, R19, UR6, RZ ;  /* 0x0000000613147c25 */ /* 0x000fc8000f8e00ff */
[----:B------:R-:W-:Y:S01]  /*3030*/  IMAD R18, R19, UR5, R21 ;  /* 0x0000000513127c24 */ /* 0x000fe2000f8e0215 */
[----:B------:R-:W-:-:S03]  /*3040*/  IADD3 R21, P0, PT, RZ, -R20, RZ ;  /* 0x80000014ff157210 */ /* 0x000fc60007f1e0ff */
[----:B------:R-:W-:-:S04]  /*3050*/  IMAD R18, R31, UR6, R18 ;  /* 0x000000061f127c24 */ /* 0x000fc8000f8e0212 */
[----:B------:R-:W-:Y:S02]  /*3060*/  IMAD.X R20, RZ, RZ, ~R18, P0 ;  /* 0x000000ffff147224 */ /* 0x000fe400000e0e12 */
[----:B------:R-:W-:-:S04]  /*3070*/  IMAD.HI.U32 R18, R19, R21, RZ ;  /* 0x0000001513127227 */ /* 0x000fc800078e00ff */
[----:B------:R-:W-:-:S04]  /*3080*/  IMAD.HI.U32 R30, R31, R20, RZ ;  /* 0x000000141f1e7227 */ /* 0x000fc800078e00ff */
[----:B------:R-:W-:-:S04]  /*3090*/  IMAD.WIDE.U32 R18, P0, R19, R20, R18 ;  /* 0x0000001413127225 */ /* 0x000fc80007800012 */
[----:B------:R-:W-:Y:S01]  /*30a0*/  IMAD.HI.U32 R18, P1, R31, R21, R18 ;  /* 0x000000151f127227 */ /* 0x000fe20007820012 */
[----:B------:R-:W-:-:S03]  /*30b0*/  IADD3.X R21, PT, PT, R30, R31, RZ, P0, !PT ;  /* 0x0000001f1e157210 */ /* 0x000fc600007fe4ff */
[----:B------:R-:W-:Y:S02]  /*30c0*/  IMAD R31, R31, R20, RZ ;  /* 0x000000141f1f7224 */ /* 0x000fe400078e02ff */
[----:B------:R-:W-:-:S03]  /*30d0*/  IMAD.MOV.U32 R19, RZ, RZ, RZ ;  /* 0x000000ffff137224 */ /* 0x000fc600078e00ff */
[----:B------:R-:W-:-:S04]  /*30e0*/  IADD3 R31, P0, PT, R31, R18, RZ ;  /* 0x000000121f1f7210 */ /* 0x000fc80007f1e0ff */
[----:B------:R-:W-:Y:S01]  /*30f0*/  IADD3.X R21, PT, PT, RZ, RZ, R21, P0, P1 ;  /* 0x000000ffff157210 */ /* 0x000fe200007e2415 */
[----:B------:R-:W-:-:S04]  /*3100*/  IMAD.HI.U32 R18, R31, R0, RZ ;  /* 0x000000001f127227 */ /* 0x000fc800078e00ff */
[----:B------:R-:W-:-:S04]  /*3110*/  IMAD.WIDE.U32 R18, R31, R2, R18 ;  /* 0x000000021f127225 */ /* 0x000fc800078e0012 */
[C---:B------:R-:W-:Y:S02]  /*3120*/  IMAD R31, R21.reuse, R2, RZ ;  /* 0x00000002151f7224 */ /* 0x040fe400078e02ff */
[----:B------:R-:W-:-:S05]  /*3130*/  IMAD.HI.U32 R18, P0, R21, R0, R18 ;  /* 0x0000000015127227 */ /* 0x000fca0007800012 */
[----:B------:R-:W-:-:S05]  /*3140*/  IADD3 R31, P1, PT, R31, R18, RZ ;  /* 0x000000121f1f7210 */ /* 0x000fca0007f3e0ff */
[----:B------:R-:W-:-:S04]  /*3150*/  IMAD.WIDE.U32 R18, R31, UR6, RZ ;  /* 0x000000061f127c25 */ /* 0x000fc8000f8e00ff */
[----:B------:R-:W-:Y:S01]  /*3160*/  IMAD R19, R31, UR5, R19 ;  /* 0x000000051f137c24 */ /* 0x000fe2000f8e0213 */
[----:B------:R-:W-:Y:S01]  /*3170*/  IADD3 R18, P2, PT, -R18, R0, RZ ;  /* 0x0000000012127210 */ /* 0x000fe20007f5e1ff */
[----:B------:R-:W-:-:S05]  /*3180*/  IMAD.HI.U32 R0, R21, R2, RZ ;  /* 0x0000000215007227 */ /* 0x000fca00078e00ff */
[----:B------:R-:W-:Y:S02]  /*3190*/  IADD3.X R0, PT, PT, R0, RZ, RZ, P0, !PT ;  /* 0x000000ff00007210 */ /* 0x000fe400007fe4ff */
[----:B------:R-:W-:-:S03]  /*31a0*/  ISETP.GE.U32.AND P0, PT, R18, UR6, PT ;  /* 0x0000000612007c0c */ /* 0x000fc6000bf06070 */
[----:B------:R-:W-:-:S04]  /*31b0*/  IMAD.X R0, RZ, RZ, R0, P1 ;  /* 0x000000ffff007224 */ /* 0x000fc800008e0600 */
[----:B------:R-:W-:-:S05]  /*31c0*/  IMAD R19, R0, UR6, R19 ;  /* 0x0000000600137c24 */ /* 0x000fca000f8e0213 */
[----:B------:R-:W-:Y:S02]  /*31d0*/  IADD3.X R2, PT, PT, ~R19, R2, RZ, P2, !PT ;  /* 0x0000000213027210 */ /* 0x000fe400017fe5ff */
[----:B------:R-:W-:Y:S02]  /*31e0*/  IADD3 R19, P2, PT, R18, -UR6, RZ ;  /* 0x8000000612137c10 */ /* 0x000fe4000ff5e0ff */
[----:B------:R-:W-:-:S04]  /*31f0*/  ISETP.GE.U32.AND.EX P0, PT, R2, UR5, PT, P0 ;  /* 0x0000000502007c0c */ /* 0x000fc8000bf06100 */
[----:B------:R-:W-:Y:S02]  /*3200*/  SEL R18, R19, R18, P0 ;  /* 0x0000001213127207 */ /* 0x000fe40000000000 */
[----:B------:R-:W-:Y:S02]  /*3210*/  IADD3.X R19, PT, PT, R2, ~UR5, RZ, P2, !PT ;  /* 0x8000000502137c10 */ /* 0x000fe400097fe4ff */
[----:B------:R-:W-:Y:S02]  /*3220*/  ISETP.GE.U32.AND P1, PT, R18, UR6, PT ;  /* 0x0000000612007c0c */ /* 0x000fe4000bf26070 */
[----:B------:R-:W-:Y:S02]  /*3230*/  IADD3 R18, P2, PT, R31, 0x1, RZ ;  /* 0x000000011f127810 */ /* 0x000fe40007f5e0ff */
[----:B------:R-:W-:Y:S02]  /*3240*/  SEL R2, R19, R2, P0 ;  /* 0x0000000213027207 */ /* 0x000fe40000000000 */
[----:B------:R-:W-:Y:S01]  /*3250*/  SEL R31, R18, R31, P0 ;  /* 0x0000001f121f7207 */ /* 0x000fe20000000000 */
[----:B------:R-:W-:Y:S01]  /*3260*/  IMAD.X R19, RZ, RZ, R0, P2 ;  /* 0x000000ffff137224 */ /* 0x000fe200010e0600 */
[----:B------:R-:W-:Y:S01]  /*3270*/  ISETP.GE.U32.AND.EX P1, PT, R2, UR5, PT, P1 ;  /* 0x0000000502007c0c */ /* 0x000fe2000bf26110 */
[----:B------:R-:W-:Y:S01]  /*3280*/  IMAD.MOV.U32 R18, RZ, RZ, R28 ;  /* 0x000000ffff127224 */ /* 0x000fe200078e001c */
[----:B------:R-:W-:-:S02]  /*3290*/  IADD3 R2, P2, PT, R31, 0x1, RZ ;  /* 0x000000011f027810 */ /* 0x000fc40007f5e0ff */
[----:B------:R-:W-:Y:S01]  /*32a0*/  SEL R0, R19, R0, P0 ;  /* 0x0000000013007207 */ /* 0x000fe20000000000 */
[----:B------:R-:W-:Y:S01]  /*32b0*/  HFMA2 R19, -RZ, RZ, 0, 0 ;  /* 0x00000000ff137431 */ /* 0x000fe200000001ff */
[----:B------:R-:W-:Y:S02]  /*32c0*/  ISETP.NE.U32.AND P0, PT, RZ, UR6, PT ;  /* 0x00000006ff007c0c */ /* 0x000fe4000bf05070 */
[-C--:B------:R-:W-:Y:S02]  /*32d0*/  IADD3.X R21, PT, PT, RZ, R0.reuse, RZ, P2, !PT ;  /* 0x00000000ff157210 */ /* 0x080fe400017fe4ff */
[----:B------:R-:W-:Y:S02]  /*32e0*/  SEL R2, R2, R31, P1 ;  /* 0x0000001f02027207 */ /* 0x000fe40000800000 */
[----:B------:R-:W-:Y:S02]  /*32f0*/  ISETP.NE.AND.EX P0, PT, RZ, UR5, PT, P0 ;  /* 0x00000005ff007c0c */ /* 0x000fe4000bf05300 */
[----:B------:R-:W-:-:S02]  /*3300*/  SEL R21, R21, R0, P1 ;  /* 0x0000000015157207 */ /* 0x000fc40000800000 */
[----:B------:R-:W-:Y:S02]  /*3310*/  SEL R2, R2, 0xffffffff, P0 ;  /* 0xffffffff02027807 */ /* 0x000fe40000000000 */
[----:B------:R-:W-:Y:S01]  /*3320*/  SEL R21, R21, 0xffffffff, P0 ;  /* 0xffffffff15157807 */ /* 0x000fe20000000000 */
[----:B------:R-:W-:Y:S06]  /*3330*/  RET.REL.NODEC R18 `(check_is_nice_kernel) ;  /* 0xffffffcc12307950 */ /* 0x000fec0003c3ffff */
.L_x_72:
        /* <DEDUP_REMOVED lines=12> */
.L_x_123:


//--------------------- .text.count_unique_digits_kernel --------------------------
	.section	.text.count_unique_digits_kernel,"ax",@progbits
	.align	128
        .global         count_unique_digits_kernel
        .type           count_unique_digits_kernel,@function
        .size           count_unique_digits_kernel,(.L_x_124 - count_unique_digits_kernel)
        .other          count_unique_digits_kernel,@"STO_CUDA_ENTRY STV_DEFAULT"
count_unique_digits_kernel:
.text.count_unique_digits_kernel:
        /* <DEDUP_REMOVED lines=13> */
[----:B0-----:R-:W-:-:S04]  /*00d0*/  IMAD R27, R0, UR4, R27 ;  /* 0x00000004001b7c24 */ /* 0x001fc8000f8e021b */
[----:B--2---:R-:W-:-:S06]  /*00e0*/  IMAD.WIDE.U32 R4, R27, 0x8, R4 ;  /* 0x000000081b047825 */ /* 0x004fcc00078e0004 */
[----:B-1----:R-:W2:Y:S01]  /*00f0*/  LDG.E.64 R4, desc[UR10][R4.64] ;  /* 0x0000000a04047981 */ /* 0x002ea2000c1e1b00 */
[----:B---3--:R-:W-:-:S06]  /*0100*/  IMAD.WIDE.U32 R6, R27, 0x8, R6 ;  /* 0x000000081b067825 */ /* 0x008fcc00078e0006 */
[----:B------:R-:W3:Y:S01]  /*0110*/  LDG.E.64 R6, desc[UR10][R6.64] ;  /* 0x0000000a06067981 */ /* 0x000ee2000c1e1b00 */
[----:B------:R-:W-:Y:S01]  /*0120*/  UMOV UR4, URZ ;  /* 0x000000ff00047c82 */ /* 0x000fe20008000000 */
[----:B------:R-:W-:Y:S01]  /*0130*/  UMOV UR5, URZ ;  /* 0x000000ff00057c82 */ /* 0x000fe20008000000 */
[----:B------:R-:W-:Y:S01]  /*0140*/  UMOV UR7, URZ ;  /* 0x000000ff00077c82 */ /* 0x000fe20008000000 */
[----:B------:R-:W-:Y:S01]  /*0150*/  UMOV UR8, URZ ;  /* 0x000000ff00087c82 */ /* 0x000fe20008000000 */
        /* <DEDUP_REMOVED lines=116> */
[----:B01----:R-:W-:Y:S08]  /*08a0*/  @!P0 BRA `(.L_x_74) ;  /* 0x0000001000688947 */ /* 0x003ff00003800000 */
        /* <DEDUP_REMOVED lines=11> */
.L_x_96:
        /* <DEDUP_REMOVED lines=38> */
.L_x_76:
[----:B------:R-:W-:Y:S01]  /*0bc0*/  IMAD.MOV.U32 R2, RZ, RZ, R18 ;  /* 0x000000ffff027224 */ /* 0x000fe200078e0012 */
[----:B------:R-:W-:Y:S01]  /*0bd0*/  MOV R28, 0xc00 ;  /* 0x00000c00001c7802 */ /* 0x000fe20000000f00 */
[----:B------:R-:W-:-:S07]  /*0be0*/  IMAD.MOV.U32 R0, RZ, RZ, R4 ;  /* 0x000000ffff007224 */ /* 0x000fce00078e0004 */
[----:B------:R-:W-:Y:S05]  /*0bf0*/  CALL.REL.NOINC `($__internal_2_$__cuda_sm20_div_u64) ;  /* 0x0000002000107944 */ /* 0x000fea0003c00000 */
[----:B------:R-:W-:Y:S01]  /*0c00*/  IADD3 R3, PT, PT, -R2, RZ, RZ ;  /* 0x000000ff02037210 */ /* 0x000fe20007ffe1ff */
[----:B------:R-:W-:-:S04]  /*0c10*/  IMAD.U32 R0, RZ, RZ, UR7 ;  /* 0x00000007ff007e24 */ /* 0x000fc8000f8e00ff */
[----:B------:R-:W-:Y:S02]  /*0c20*/  IMAD R18, R3, R0, R4 ;  /* 0x0000000003127224 */ /* 0x000fe400078e0204 */
[----:B------:R-:W-:-:S07]  /*0c30*/  IMAD.MOV.U32 R3, RZ, RZ, R21 ;  /* 0x000000ffff037224 */ /* 0x000fce00078e0015 */
.L_x_77:
[----:B------:R-:W-:Y:S05]  /*0c40*/  BSYNC.RECONVERGENT B1 ;  /* 0x0000000000017941 */ /* 0x000fea0003800200 */
.L_x_75:
        /* <DEDUP_REMOVED lines=26> */
.L_x_79:
[----:B------:R-:W-:Y:S01]  /*0df0*/  MOV R2, R18 ;  /* 0x0000001200027202 */ /* 0x000fe20000000f00 */
[----:B------:R-:W-:Y:S01]  /*0e00*/  IMAD.MOV.U32 R0, RZ, RZ, R5 ;  /* 0x000000ffff007224 */ /* 0x000fe200078e0005 */
[----:B------:R-:W-:-:S07]  /*0e10*/  MOV R28, 0xe30 ;  /* 0x00000e30001c7802 */ /* 0x000fce0000000f00 */
[----:B------:R-:W-:Y:S05]  /*0e20*/  CALL.REL.NOINC `($__internal_2_$__cuda_sm20_div_u64) ;  /* 0x0000001c00847944 */ /* 0x000fea0003c00000 */
[----:B------:R-:W-:Y:S01]  /*0e30*/  MOV R0, UR7 ;  /* 0x0000000700007c02 */ /* 0x000fe20008000f00 */
[--C-:B------:R-:W-:Y:S02]  /*0e40*/  IMAD.MOV R18, RZ, RZ, -R2.reuse ;  /* 0x000000ffff127224 */ /* 0x100fe400078e0a02 */
[----:B------:R-:W-:Y:S02]  /*0e50*/  IMAD.MOV.U32 R29, RZ, RZ, R2 ;  /* 0x000000ffff1d7224 */ /* 0x000fe400078e0002 */
[----:B------:R-:W-:-:S07]  /*0e60*/  IMAD R2, R18, R0, R5 ;  /* 0x0000000012027224 */ /* 0x000fce00078e0205 */
.L_x_80:
[----:B------:R-:W-:Y:S05]  /*0e70*/  BSYNC.RECONVERGENT B1 ;  /* 0x0000000000017941 */ /* 0x000fea0003800200 */
.L_x_78:
        /* <DEDUP_REMOVED lines=25> */
.L_x_82:
[----:B------:R-:W-:Y:S01]  /*1010*/  IMAD.MOV.U32 R0, RZ, RZ, R6 ;  /* 0x000000ffff007224 */ /* 0x000fe200078e0006 */
[----:B------:R-:W-:-:S07]  /*1020*/  MOV R28, 0x1040 ;  /* 0x00001040001c7802 */ /* 0x000fce0000000f00 */
[----:B------:R-:W-:Y:S05]  /*1030*/  CALL.REL.NOINC `($__internal_2_$__cuda_sm20_div_u64) ;  /* 0x0000001c00007944 */ /* 0x000fea0003c00000 */
[----:B------:R-:W-:Y:S01]  /*1040*/  IADD3 R5, PT, PT, -R2, RZ, RZ ;  /* 0x000000ff02057210 */ /* 0x000fe20007ffe1ff */
[----:B------:R-:W-:Y:S01]  /*1050*/  IMAD.U32 R0, RZ, RZ, UR7 ;  /* 0x00000007ff007e24 */ /* 0x000fe2000f8e00ff */
[----:B------:R-:W-:Y:S01]  /*1060*/  MOV R19, R21 ;  /* 0x0000001500137202 */ /* 0x000fe20000000f00 */
[----:B------:R-:W-:Y:S02]  /*1070*/  IMAD.MOV.U32 R18, RZ, RZ, R2 ;  /* 0x000000ffff127224 */ /* 0x000fe400078e0002 */
[----:B------:R-:W-:-:S07]  /*1080*/  IMAD R20, R5, R0, R6 ;  /* 0x0000000005147224 */ /* 0x000fce00078e0206 */
.L_x_83:
[----:B------:R-:W-:Y:S05]  /*1090*/  BSYNC.RECONVERGENT B1 ;  /* 0x0000000000017941 */ /* 0x000fea0003800200 */
.L_x_81:
        /* <DEDUP_REMOVED lines=26> */
.L_x_85:
[----:B------:R-:W-:Y:S01]  /*1240*/  IMAD.MOV.U32 R2, RZ, RZ, R20 ;  /* 0x000000ffff027224 */ /* 0x000fe200078e0014 */
[----:B------:R-:W-:Y:S01]  /*1250*/  MOV R28, 0x1280 ;  /* 0x00001280001c7802 */ /* 0x000fe20000000f00 */
[----:B------:R-:W-:-:S07]  /*1260*/  IMAD.MOV.U32 R0, RZ, RZ, R8 ;  /* 0x000000ffff007224 */ /* 0x000fce00078e0008 */
[----:B------:R-:W-:Y:S05]  /*1270*/  CALL.REL.NOINC `($__internal_2_$__cuda_sm20_div_u64) ;  /* 0x0000001800707944 */ /* 0x000fea0003c00000 */
[----:B------:R-:W-:Y:S01]  /*1280*/  IADD3 R19, PT, PT, -R2, RZ, RZ ;  /* 0x000000ff02137210 */ /* 0x000fe20007ffe1ff */
[----:B------:R-:W-:Y:S02]  /*1290*/  IMAD.U32 R0, RZ, RZ, UR7 ;  /* 0x00000007ff007e24 */ /* 0x000fe4000f8e00ff */
[----:B------:R-:W-:Y:S02]  /*12a0*/  IMAD.MOV.U32 R29, RZ, RZ, R2 ;  /* 0x000000ffff1d7224 */ /* 0x000fe400078e0002 */
[----:B------:R-:W-:-:S07]  /*12b0*/  IMAD R2, R19, R0, R8 ;  /* 0x0000000013027224 */ /* 0x000fce00078e0208 */
.L_x_86:
[----:B------:R-:W-:Y:S05]  /*12c0*/  BSYNC.RECONVERGENT B1 ;  /* 0x0000000000017941 */ /* 0x000fea0003800200 */
.L_x_84:
        /* <DEDUP_REMOVED lines=25> */
.L_x_88:
[----:B------:R-:W-:Y:S02]  /*1460*/  MOV R0, R7 ;  /* 0x0000000700007202 */ /* 0x000fe40000000f00 */
[----:B------:R-:W-:-:S07]  /*1470*/  MOV R28, 0x1490 ;  /* 0x00001490001c7802 */ /* 0x000fce0000000f00 */
[----:B------:R-:W-:Y:S05]  /*1480*/  CALL.REL.NOINC `($__internal_2_$__cuda_sm20_div_u64) ;  /* 0x0000001400ec7944 */ /* 0x000fea0003c00000 */
[----:B------:R-:W-:Y:S01]  /*1490*/  IMAD.MOV R20, RZ, RZ, -R2 ;  /* 0x000000ffff147224 */ /* 0x000fe200078e0a02 */
[----:B------:R-:W-:Y:S01]  /*14a0*/  MOV R18, R2 ;  /* 0x0000000200127202 */ /* 0x000fe20000000f00 */
[----:B------:R-:W-:Y:S02]  /*14b0*/  IMAD.U32 R0, RZ, RZ, UR7 ;  /* 0x00000007ff007e24 */ /* 0x000fe4000f8e00ff */
[----:B------:R-:W-:Y:S02]  /*14c0*/  IMAD.MOV.U32 R19, RZ, RZ, R21 ;  /* 0x000000ffff137224 */ /* 0x000fe400078e0015 */
[----:B------:R-:W-:-:S07]  /*14d0*/  IMAD R20, R20, R0, R7 ;  /* 0x0000000014147224 */ /* 0x000fce00078e0207 */
.L_x_89:
[----:B------:R-:W-:Y:S05]  /*14e0*/  BSYNC.RECONVERGENT B1 ;  /* 0x0000000000017941 */ /* 0x000fea0003800200 */
.L_x_87:
        /* <DEDUP_REMOVED lines=26> */
.L_x_91:
[----:B------:R-:W-:Y:S01]  /*1690*/  IMAD.MOV.U32 R2, RZ, RZ, R20 ;  /* 0x000000ffff027224 */ /* 0x000fe200078e0014 */
[----:B------:R-:W-:Y:S02]  /*16a0*/  MOV R0, R9 ;  /* 0x0000000900007202 */ /* 0x000fe40000000f00 */
[----:B------:R-:W-:-:S07]  /*16b0*/  MOV R28, 0x16d0 ;  /* 0x000016d0001c7802 */ /* 0x000fce0000000f00 */
[----:B------:R-:W-:Y:S05]  /*16c0*/  CALL.REL.NOINC `($__internal_2_$__cuda_sm20_div_u64) ;  /* 0x00000014005c7944 */ /* 0x000fea0003c00000 */
[----:B------:R-:W-:Y:S01]  /*16d0*/  IMAD.MOV R18, RZ, RZ, -R2 ;  /* 0x000000ffff127224 */ /* 0x000fe200078e0a02 */
[----:B------:R-:W-:Y:S01]  /*16e0*/  MOV R29, R2 ;  /* 0x00000002001d7202 */ /* 0x000fe20000000f00 */
[----:B------:R-:W-:-:S04]  /*16f0*/  IMAD.U32 R0, RZ, RZ, UR7 ;  /* 0x00000007ff007e24 */ /* 0x000fc8000f8e00ff */
[----:B------:R-:W-:-:S07]  /*1700*/  IMAD R2, R18, R0, R9 ;  /* 0x0000000012027224 */ /* 0x000fce00078e0209 */
.L_x_92:
[----:B------:R-:W-:Y:S05]  /*1710*/  BSYNC.RECONVERGENT B1 ;  /* 0x0000000000017941 */ /* 0x000fea0003800200 */
.L_x_90:
        /* <DEDUP_REMOVED lines=25> */
.L_x_94:
[----:B------:R-:W-:Y:S01]  /*18b0*/  IMAD.MOV.U32 R0, RZ, RZ, R10 ;  /* 0x000000ffff007224 */ /* 0x000fe200078e000a */
[----:B------:R-:W-:-:S07]  /*18c0*/  MOV R28, 0x18e0 ;  /* 0x000018e0001c7802 */ /* 0x000fce0000000f00 */
[----:B------:R-:W-:Y:S05]  /*18d0*/  CALL.REL.NOINC `($__internal_2_$__cuda_sm20_div_u64) ;  /* 0x0000001000d87944 */ /* 0x000fea0003c00000 */
[----:B------:R-:W-:Y:S01]  /*18e0*/  IMAD.MOV R9, RZ, RZ, -R2 ;  /* 0x000000ffff097224 */ /* 0x000fe200078e0a02 */
[----:B------:R-:W-:Y:S01]  /*18f0*/  MOV R18, R2 ;  /* 0x0000000200127202 */ /* 0x000fe20000000f00 */
[----:B------:R-:W-:Y:S02]  /*1900*/  IMAD.MOV.U32 R19, RZ, RZ, R21 ;  /* 0x000000ffff137224 */ /* 0x000fe400078e0015 */
[----:B------:R-:W-:-:S07]  /*1910*/  IMAD R20, R9, UR7, R10 ;  /* 0x0000000709147c24 */ /* 0x000fce000f8e020a */
.L_x_95:
[----:B------:R-:W-:Y:S05]  /*1920*/  BSYNC.RECONVERGENT B1 ;  /* 0x0000000000017941 */ /* 0x000fea0003800200 */
.L_x_93:
[----:B------:R-:W-:Y:S01]  /*1930*/  LOP3.LUT P1, RZ, R20, 0xffffffc0, RZ, 0xc0, !PT ;  /* 0xffffffc014ff7812 */ /* 0x000fe2000782c0ff */
[----:B------:R-:W-:Y:S01]  /*1940*/  IMAD.MOV.U32 R21, RZ, RZ, 0x1 ;  /* 0x00000001ff157424 */ /* 0x000fe200078e00ff */
[----:B------:R-:W-:Y:S02]  /*1950*/  MOV R10, R18 ;  /* 0x00000012000a7202 */ /* 0x000fe40000000f00 */
[----:B------:R-:W-:Y:S02]  /*1960*/  LOP3.LUT R9, R19, R29, RZ, 0xfc, !PT ;  /* 0x0000001d13097212 */ /* 0x000fe400078efcff */
[----:B------:R-:W-:-:S04]  /*1970*/  LOP3.LUT R19, R6, R7, R10, 0xfe, !PT ;  /* 0x0000000706137212 */ /* 0x000fc800078efe0a */
[----:B------:R-:W-:-:S03]  /*1980*/  LOP3.LUT P0, RZ, R19, R4, RZ, 0xfc, !PT ;  /* 0x0000000413ff7212 */ /* 0x000fc6000780fcff */
[----:B------:R-:W-:Y:S01]  /*1990*/  @P1 VIADD R0, R20, 0xffffffc0 ;  /* 0xffffffc014001836 */ /* 0x000fe20000000000 */
[CC--:B------:R-:W-:Y:S02]  /*19a0*/  @!P1 SHF.L.U64.HI R18, R21.reuse, R20.reuse, RZ ;  /* 0x0000001415129219 */ /* 0x0c0fe400000102ff */
[C---:B------:R-:W-:Y:S02]  /*19b0*/  @!P1 SHF.L.U32 R29, R21.reuse, R20, RZ ;  /* 0x00000014151d9219 */ /* 0x040fe400000006ff */
[CC--:B------:R-:W-:Y:S02]  /*19c0*/  @P1 SHF.L.U64.HI R2, R21.reuse, R0.reuse, RZ ;  /* 0x0000000015021219 */ /* 0x0c0fe400000102ff */
[----:B------:R-:W-:Y:S02]  /*19d0*/  @P1 SHF.L.U32 R21, R21, R0, RZ ;  /* 0x0000000015151219 */ /* 0x000fe400000006ff */
[----:B------:R-:W-:Y:S02]  /*19e0*/  LOP3.LUT R0, R5, R8, R9, 0xfe, !PT ;  /* 0x0000000805007212 */ /* 0x000fe400078efe09 */
[----:B------:R-:W-:-:S02]  /*19f0*/  @!P1 LOP3.LUT R13, R18, R13, RZ, 0xfc, !PT ;  /* 0x0000000d120d9212 */ /* 0x000fc400078efcff */
[----:B------:R-:W-:Y:S02]  /*1a00*/  LOP3.LUT P0, RZ, R0, R3, RZ, 0xfc, P0 ;  /* 0x0000000300ff7212 */ /* 0x000fe4000000fcff */
[----:B------:R-:W-:Y:S02]  /*1a10*/  @!P1 LOP3.LUT R14, R29, R14, RZ, 0xfc, !PT ;  /* 0x0000000e1d0e9212 */ /* 0x000fe400078efcff */
[----:B------:R-:W-:Y:S02]  /*1a20*/  @P1 LOP3.LUT R12, R21, R12, RZ, 0xfc, !PT ;  /* 0x0000000c150c1212 */ /* 0x000fe400078efcff */
[----:B------:R-:W-:-:S07]  /*1a30*/  @P1 LOP3.LUT R11, R2, R11, RZ, 0xfc, !PT ;  /* 0x0000000b020b1212 */ /* 0x000fce00078efcff */
[----:B------:R-:W-:Y:S05]  /*1a40*/  @P0 BRA `(.L_x_96) ;  /* 0xffffffec00c40947 */ /* 0x000fea000383ffff */
.L_x_74:
[----:B------:R-:W-:Y:S05]  /*1a50*/  BSYNC.RECONVERGENT B0 ;  /* 0x0000000000007941 */ /* 0x000fea0003800200 */
.L_x_73:
[----:B------:R-:W-:Y:S01]  /*1a60*/  LOP3.LUT R3, R22, R23, R26, 0xfe, !PT ;  /* 0x0000001716037212 */ /* 0x000fe200078efe1a */
[----:B------:R-:W0:Y:S01]  /*1a70*/  LDCU UR7, c[0x0][0x398] ;  /* 0x00007300ff0777ac */ /* 0x000e220008000800 */
[----:B------:R-:W-:Y:S01]  /*1a80*/  LOP3.LUT R0, R17, R24, R25, 0xfe, !PT ;  /* 0x0000001811007212 */ /* 0x000fe200078efe19 */
[----:B------:R-:W-:Y:S01]  /*1a90*/  BSSY.RECONVERGENT B0, `(.L_x_97) ;  /* 0x000010f000007945 */ /* 0x000fe20003800200 */
[----:B------:R-:W-:-:S04]  /*1aa0*/  LOP3.LUT P0, RZ, R3, R16, RZ, 0xfc, !PT ;  /* 0x0000001003ff7212 */ /* 0x000fc8000780fcff */
[----:B------:R-:W-:-:S13]  /*1ab0*/  LOP3.LUT P0, RZ, R0, R15, RZ, 0xfc, P0 ;  /* 0x0000000f00ff7212 */ /* 0x000fda000000fcff */
[----:B0-----:R-:W-:Y:S05]  /*1ac0*/  @!P0 BRA `(.L_x_98) ;  /* 0x00000010002c8947 */ /* 0x001fea0003800000 */
.L_x_120:
[----:B------:R-:W-:Y:S01]  /*1ad0*/  IMAD.U32 R0, RZ, RZ, UR7 ;  /* 0x00000007ff007e24 */ /* 0x000fe2000f8e00ff */
[----:B------:R-:W-:Y:S03]  /*1ae0*/  BSSY.RECONVERGENT B1, `(.L_x_99) ;  /* 0x000002c000017945 */ /* 0x000fe60003800200 */
[----:B------:R-:W0:Y:S01]  /*1af0*/  I2F.U32.RP R4, R0 ;  /* 0x0000000000047306 */ /* 0x000e220000209000 */
[----:B------:R-:W-:Y:S02]  /*1b00*/  ISETP.NE.U32.AND P2, PT, R0, RZ, PT ;  /* 0x000000ff0000720c */ /* 0x000fe40003f45070 */
[----:B------:R-:W-:-:S05]  /*1b10*/  LOP3.LUT R20, RZ, R0, RZ, 0x33, !PT ;  /* 0x00000000ff147212 */ /* 0x000fca00078e33ff */
[----:B0-----:R-:W0:Y:S02]  /*1b20*/  MUFU.RCP R4, R4 ;  /* 0x0000000400047308 */ /* 0x001e240000001000 */
[----:B0-----:R-:W-:-:S06]  /*1b30*/  IADD3 R2, PT, PT, R4, 0xffffffe, RZ ;  /* 0x0ffffffe04027810 */ /* 0x001fcc0007ffe0ff */
[----:B------:R0:W1:Y:S02]  /*1b40*/  F2I.FTZ.U32.TRUNC.NTZ R3, R2 ;  /* 0x0000000200037305 */ /* 0x000064000021f000 */
[----:B0-----:R-:W-:Y:S02]  /*1b50*/  IMAD.MOV.U32 R2, RZ, RZ, RZ ;  /* 0x000000ffff027224 */ /* 0x001fe400078e00ff */
[----:B-1----:R-:W-:-:S04]  /*1b60*/  IMAD R5, R3, R0, RZ ;  /* 0x0000000003057224 */ /* 0x002fc800078e02ff */
[----:B------:R-:W-:-:S04]  /*1b70*/  IMAD.MOV R5, RZ, RZ, -R5 ;  /* 0x000000ffff057224 */ /* 0x000fc800078e0a05 */
        /* <DEDUP_REMOVED lines=8> */
[----:B------:R-:W-:-:S04]  /*1c00*/  @P1 IADD3 R3, PT, PT, R3, 0x1, RZ ;  /* 0x0000000103031810 */ /* 0x000fc80007ffe0ff */
[----:B------:R-:W-:-:S05]  /*1c10*/  SEL R3, R20, R3, !P2 ;  /* 0x0000000314037207 */ /* 0x000fca0005000000 */
[----:B------:R-:W-:-:S04]  /*1c20*/  IMAD.MOV R2, RZ, RZ, -R3 ;  /* 0x000000ffff027224 */ /* 0x000fc800078e0a03 */
[----:B------:R-:W-:-:S05]  /*1c30*/  IMAD R2, R0, R2, R15 ;  /* 0x0000000200027224 */ /* 0x000fca00078e020f */
[----:B------:R-:W-:-:S13]  /*1c40*/  ISETP.NE.U32.AND P0, PT, R2, RZ, PT ;  /* 0x000000ff0200720c */ /* 0x000fda0003f05070 */
[----:B------:R-:W-:Y:S05]  /*1c50*/  @P0 BRA `(.L_x_100) ;  /* 0x0000000000340947 */ /* 0x000fea0003800000 */
[----:B------:R-:W-:-:S04]  /*1c60*/  IMAD.HI.U32 R2, R6, R16, RZ ;  /* 0x0000001006027227 */ /* 0x000fc800078e00ff */
[----:B------:R-:W-:Y:S02]  /*1c70*/  IMAD.MOV R5, RZ, RZ, -R2 ;  /* 0x000000ffff057224 */ /* 0x000fe400078e0a02 */
[----:B------:R-:W-:Y:S02]  /*1c80*/  IMAD.MOV.U32 R21, RZ, RZ, RZ ;  /* 0x000000ffff157224 */ /* 0x000fe400078e00ff */
        /* <DEDUP_REMOVED lines=8> */
[----:B------:R-:W-:Y:S01]  /*1d10*/  IMAD R4, R0, R5, R16 ;  /* 0x0000000500047224 */ /* 0x000fe200078e0210 */
[----:B------:R-:W-:Y:S06]  /*1d20*/  BRA `(.L_x_101) ;  /* 0x00000000001c7947 */ /* 0x000fec0003800000 */
.L_x_100:
[----:B------:R-:W-:Y:S01]  /*1d30*/  IMAD.MOV.U32 R0, RZ, RZ, R16 ;  /* 0x000000ffff007224 */ /* 0x000fe200078e0010 */
[----:B------:R-:W-:-:S07]  /*1d40*/  MOV R28, 0x1d60 ;  /* 0x00001d60001c7802 */ /* 0x000fce0000000f00 */
[----:B------:R-:W-:Y:S05]  /*1d50*/  CALL.REL.NOINC `($__internal_2_$__cuda_sm20_div_u64) ;  /* 0x0000000c00b87944 */ /* 0x000fea0003c00000 */
[----:B------:R-:W-:Y:S01]  /*1d60*/  IADD3 R5, PT, PT, -R2, RZ, RZ ;  /* 0x000000ff02057210 */ /* 0x000fe20007ffe1ff */
[----:B------:R-:W-:Y:S02]  /*1d70*/  IMAD.U32 R0, RZ, RZ, UR7 ;  /* 0x00000007ff007e24 */ /* 0x000fe4000f8e00ff */
[----:B------:R-:W-:Y:S02]  /*1d80*/  IMAD.MOV.U32 R20, RZ, RZ, R2 ;  /* 0x000000ffff147224 */ /* 0x000fe400078e0002 */
[----:B------:R-:W-:-:S07]  /*1d90*/  IMAD R4, R5, R0, R16 ;  /* 0x0000000005047224 */ /* 0x000fce00078e0210 */
.L_x_101:
[----:B------:R-:W-:Y:S05]  /*1da0*/  BSYNC.RECONVERGENT B1 ;  /* 0x0000000000017941 */ /* 0x000fea0003800200 */
.L_x_99:
        /* <DEDUP_REMOVED lines=26> */
.L_x_103:
        /* <DEDUP_REMOVED lines=8> */
.L_x_104:
[----:B------:R-:W-:Y:S05]  /*1fd0*/  BSYNC.RECONVERGENT B1 ;  /* 0x0000000000017941 */ /* 0x000fea0003800200 */
.L_x_102:
[----:B------:R-:W-:Y:S01]  /*1fe0*/  ISETP.NE.U32.AND P0, PT, R2, RZ, PT ;  /* 0x000000ff0200720c */ /* 0x000fe20003f05070 */
[----:B------:R-:W-:-:S12]  /*1ff0*/  BSSY.RECONVERGENT B1, `(.L_x_105) ;  /* 0x000001f000017945 */ /* 0x000fd80003800200 */
[----:B------:R-:W-:Y:S05]  /*2000*/  @P0 BRA `(.L_x_106) ;  /* 0x0000000000580947 */ /* 0x000fea0003800000 */
[----:B------:R-:W0:Y:S01]  /*2010*/  I2F.U32.RP R2, R0 ;  /* 0x0000000000027306 */ /* 0x000e220000209000 */
[----:B------:R-:W-:Y:S01]  /*2020*/  ISETP.NE.U32.AND P2, PT, R0, RZ, PT ;  /* 0x000000ff0000720c */ /* 0x000fe20003f45070 */
[----:B------:R-:W-:-:S06]  /*2030*/  IMAD.MOV.U32 R21, RZ, RZ, RZ ;  /* 0x000000ffff157224 */ /* 0x000fcc00078e00ff */
        /* <DEDUP_REMOVED lines=19> */
.L_x_106:
[----:B------:R-:W-:Y:S02]  /*2170*/  MOV R0, R22 ;  /* 0x0000001600007202 */ /* 0x000fe40000000f00 */
[----:B------:R-:W-:-:S07]  /*2180*/  MOV R28, 0x21a0 ;  /* 0x000021a0001c7802 */ /* 0x000fce0000000f00 */
[----:B------:R-:W-:Y:S05]  /*2190*/  CALL.REL.NOINC `($__internal_2_$__cuda_sm20_div_u64) ;  /* 0x0000000800a87944 */ /* 0x000fea0003c00000 */
[----:B------:R-:W-:Y:S01]  /*21a0*/  MOV R0, UR7 ;  /* 0x0000000700007c02 */ /* 0x000fe20008000f00 */
[--C-:B------:R-:W-:Y:S02]  /*21b0*/  IMAD.MOV R5, RZ, RZ, -R2.reuse ;  /* 0x000000ffff057224 */ /* 0x100fe400078e0a02 */
[----:B------:R-:W-:Y:S02]  /*21c0*/  IMAD.MOV.U32 R20, RZ, RZ, R2 ;  /* 0x000000ffff147224 */ /* 0x000fe400078e0002 */
[----:B------:R-:W-:-:S07]  /*21d0*/  IMAD R4, R5, R0, R22 ;  /* 0x0000000005047224 */ /* 0x000fce00078e0216 */
.L_x_107:
[----:B------:R-:W-:Y:S05]  /*21e0*/  BSYNC.RECONVERGENT B1 ;  /* 0x0000000000017941 */ /* 0x000fea0003800200 */
.L_x_105:
        /* <DEDUP_REMOVED lines=26> */
.L_x_109:
[----:B------:R-:W-:Y:S01]  /*2390*/  IMAD.MOV.U32 R2, RZ, RZ, R4 ;  /* 0x000000ffff027224 */ /* 0x000fe200078e0004 */
[----:B------:R-:W-:Y:S02]  /*23a0*/  MOV R0, R24 ;  /* 0x0000001800007202 */ /* 0x000fe40000000f00 */
[----:B------:R-:W-:-:S07]  /*23b0*/  MOV R28, 0x23d0 ;  /* 0x000023d0001c7802 */ /* 0x000fce0000000f00 */
[----:B------:R-:W-:Y:S05]  /*23c0*/  CALL.REL.NOINC `($__internal_2_$__cuda_sm20_div_u64) ;  /* 0x00000008001c7944 */ /* 0x000fea0003c00000 */
[----:B------:R-:W-:Y:S01]  /*23d0*/  MOV R0, UR7 ;  /* 0x0000000700007c02 */ /* 0x000fe20008000f00 */
[--C-:B------:R-:W-:Y:S02]  /*23e0*/  IMAD.MOV R5, RZ, RZ, -R2.reuse ;  /* 0x000000ffff057224 */ /* 0x100fe400078e0a02 */
[----:B------:R-:W-:Y:S02]  /*23f0*/  IMAD.MOV.U32 R3, RZ, RZ, R2 ;  /* 0x000000ffff037224 */ /* 0x000fe400078e0002 */
[----:B------:R-:W-:-:S07]  /*2400*/  IMAD R2, R5, R0, R24 ;  /* 0x0000000005027224 */ /* 0x000fce00078e0218 */
.L_x_110:
[----:B------:R-:W-:Y:S05]  /*2410*/  BSYNC.RECONVERGENT B1 ;  /* 0x0000000000017941 */ /* 0x000fea0003800200 */
.L_x_108:
        /* <DEDUP_REMOVED lines=25> */
.L_x_112:
[----:B------:R-:W-:Y:S01]  /*25b0*/  IMAD.MOV.U32 R0, RZ, RZ, R23 ;  /* 0x000000ffff007224 */ /* 0x000fe200078e0017 */
[----:B------:R-:W-:-:S07]  /*25c0*/  MOV R28, 0x25e0 ;  /* 0x000025e0001c7802 */ /* 0x000fce0000000f00 */
[----:B------:R-:W-:Y:S05]  /*25d0*/  CALL.REL.NOINC `($__internal_2_$__cuda_sm20_div_u64) ;  /* 0x0000000400987944 */ /* 0x000fea0003c00000 */
[----:B------:R-:W-:Y:S01]  /*25e0*/  IADD3 R4, PT, PT, -R2, RZ, RZ ;  /* 0x000000ff02047210 */ /* 0x000fe20007ffe1ff */
[----:B------:R-:W-:Y:S01]  /*25f0*/  IMAD.U32 R0, RZ, RZ, UR7 ;  /* 0x00000007ff007e24 */ /* 0x000fe2000f8e00ff */
[----:B------:R-:W-:-:S03]  /*2600*/  MOV R20, R2 ;  /* 0x0000000200147202 */ /* 0x000fc60000000f00 */
[----:B------:R-:W-:-:S07]  /*2610*/  IMAD R4, R4, R0, R23 ;  /* 0x0000000004047224 */ /* 0x000fce00078e0217 */
.L_x_113:
[----:B------:R-:W-:Y:S05]  /*2620*/  BSYNC.RECONVERGENT B1 ;  /* 0x0000000000017941 */ /* 0x000fea0003800200 */
.L_x_111:
        /* <DEDUP_REMOVED lines=26> */
.L_x_115:
[----:B------:R-:W-:Y:S01]  /*27d0*/  MOV R2, R4 ;  /* 0x0000000400027202 */ /* 0x000fe20000000f00 */
[----:B------:R-:W-:Y:S01]  /*27e0*/  IMAD.MOV.U32 R0, RZ, RZ, R25 ;  /* 0x000000ffff007224 */ /* 0x000fe200078e0019 */
[----:B------:R-:W-:-:S07]  /*27f0*/  MOV R28, 0x2810 ;  /* 0x00002810001c7802 */ /* 0x000fce0000000f00 */
[----:B------:R-:W-:Y:S05]  /*2800*/  CALL.REL.NOINC `($__internal_2_$__cuda_sm20_div_u64) ;  /* 0x00000004000c7944 */ /* 0x000fea0003c00000 */
[----:B------:R-:W-:Y:S01]  /*2810*/  IADD3 R4, PT, PT, -R2, RZ, RZ ;  /* 0x000000ff02047210 */ /* 0x000fe20007ffe1ff */
[----:B------:R-:W-:Y:S01]  /*2820*/  IMAD.U32 R0, RZ, RZ, UR7 ;  /* 0x00000007ff007e24 */ /* 0x000fe2000f8e00ff */
[----:B------:R-:W-:-:S03]  /*2830*/  MOV R3, R2 ;  /* 0x0000000200037202 */ /* 0x000fc60000000f00 */
[----:B------:R-:W-:-:S07]  /*2840*/  IMAD R2, R4, R0, R25 ;  /* 0x0000000004027224 */ /* 0x000fce00078e0219 */
.L_x_116:
[----:B------:R-:W-:Y:S05]  /*2850*/  BSYNC.RECONVERGENT B1 ;  /* 0x0000000000017941 */ /* 0x000fea0003800200 */
.L_x_114:
        /* <DEDUP_REMOVED lines=25> */
.L_x_118:
[----:B------:R-:W-:Y:S02]  /*29f0*/  MOV R0, R26 ;  /* 0x0000001a00007202 */ /* 0x000fe40000000f00 */
[----:B------:R-:W-:-:S07]  /*2a00*/  MOV R28, 0x2a20 ;  /* 0x00002a20001c7802 */ /* 0x000fce0000000f00 */
[----:B------:R-:W-:Y:S05]  /*2a10*/  CALL.REL.NOINC `($__internal_2_$__cuda_sm20_div_u64) ;  /* 0x0000000000887944 */ /* 0x000fea0003c00000 */
[----:B------:R-:W-:Y:S01]  /*2a20*/  IMAD.MOV R5, RZ, RZ, -R2 ;  /* 0x000000ffff057224 */ /* 0x000fe200078e0a02 */
[----:B------:R-:W-:-:S03]  /*2a30*/  MOV R20, R2 ;  /* 0x0000000200147202 */ /* 0x000fc60000000f00 */
[----:B------:R-:W-:-:S07]  /*2a40*/  IMAD R5, R5, UR7, R26 ;  /* 0x0000000705057c24 */ /* 0x000fce000f8e021a */
.L_x_119:
[----:B------:R-:W-:Y:S05]  /*2a50*/  BSYNC.RECONVERGENT B1 ;  /* 0x0000000000017941 */ /* 0x000fea0003800200 */
.L_x_117:
[----:B------:R-:W-:Y:S01]  /*2a60*/  IMAD.MOV.U32 R26, RZ, RZ, R20 ;  /* 0x000000ffff1a7224 */ /* 0x000fe200078e0014 */
[----:B------:R-:W-:Y:S01]  /*2a70*/  LOP3.LUT P1, RZ, R5, 0xffffffc0, RZ, 0xc0, !PT ;  /* 0xffffffc005ff7812 */ /* 0x000fe2000782c0ff */
[----:B------:R-:W-:Y:S01]  /*2a80*/  HFMA2 R4, -RZ, RZ, 0, 5.9604644775390625e-08 ;  /* 0x00000001ff047431 */ /* 0x000fe200000001ff */
[----:B------:R-:W-:Y:S02]  /*2a90*/  LOP3.LUT R25, R21, R3, RZ, 0xfc, !PT ;  /* 0x0000000315197212 */ /* 0x000fe400078efcff */
[----:B------:R-:W-:Y:S02]  /*2aa0*/  LOP3.LUT R7, R22, R23, R26, 0xfe, !PT ;  /* 0x0000001716077212 */ /* 0x000fe400078efe1a */
[----:B------:R-:W-:Y:S02]  /*2ab0*/  LOP3.LUT R6, R17, R24, R25, 0xfe, !PT ;  /* 0x0000001811067212 */ /* 0x000fe400078efe19 */
[----:B------:R-:W-:-:S04]  /*2ac0*/  LOP3.LUT P0, RZ, R7, R16, RZ, 0xfc, !PT ;  /* 0x0000001007ff7212 */ /* 0x000fc8000780fcff */
[----:B------:R-:W-:Y:S01]  /*2ad0*/  LOP3.LUT P0, RZ, R6, R15, RZ, 0xfc, P0 ;  /* 0x0000000f06ff7212 */ /* 0x000fe2000000fcff */
[----:B------:R-:W-:Y:S01]  /*2ae0*/  @P1 VIADD R0, R5, 0xffffffc0 ;  /* 0xffffffc005001836 */ /* 0x000fe20000000000 */
[CC--:B------:R-:W-:Y:S02]  /*2af0*/  @!P1 SHF.L.U64.HI R2, R4.reuse, R5.reuse, RZ ;  /* 0x0000000504029219 */ /* 0x0c0fe400000102ff */
[C---:B------:R-:W-:Y:S02]  /*2b00*/  @!P1 SHF.L.U32 R5, R4.reuse, R5, RZ ;  /* 0x0000000504059219 */ /* 0x040fe400000006ff */
[CC--:B------:R-:W-:Y:S02]  /*2b10*/  @P1 SHF.L.U32 R3, R4.reuse, R0.reuse, RZ ;  /* 0x0000000004031219 */ /* 0x0c0fe400000006ff */
[----:B------:R-:W-:Y:S02]  /*2b20*/  @P1 SHF.L.U64.HI R0, R4, R0, RZ ;  /* 0x0000000004001219 */ /* 0x000fe400000102ff */
[----:B------:R-:W-:-:S02]  /*2b30*/  @!P1 LOP3.LUT R13, R2, R13, RZ, 0xfc, !PT ;  /* 0x0000000d020d9212 */ /* 0x000fc400078efcff */
[----:B------:R-:W-:Y:S02]  /*2b40*/  @!P1 LOP3.LUT R14, R5, R14, RZ, 0xfc, !PT ;  /* 0x0000000e050e9212 */ /* 0x000fe400078efcff */
[----:B------:R-:W-:Y:S02]  /*2b50*/  @P1 LOP3.LUT R12, R3, R12, RZ, 0xfc, !PT ;  /* 0x0000000c030c1212 */ /* 0x000fe400078efcff */
[----:B------:R-:W-:Y:S01]  /*2b60*/  @P1 LOP3.LUT R11, R0, R11, RZ, 0xfc, !PT ;  /* 0x0000000b000b1212 */ /* 0x000fe200078efcff */
[----:B------:R-:W-:Y:S06]  /*2b70*/  @P0 BRA `(.L_x_120) ;  /* 0xffffffec00d40947 */ /* 0x000fec000383ffff */
.L_x_98:
[----:B------:R-:W-:Y:S05]  /*2b80*/  BSYNC.RECONVERGENT B0 ;  /* 0x0000000000007941 */ /* 0x000fea0003800200 */
.L_x_97:
[----:B------:R-:W0:Y:S01]  /*2b90*/  LDCU.64 UR8, c[0x0][0x390] ;  /* 0x00007200ff0877ac */ /* 0x000e220008000a00 */
[----:B------:R-:W-:Y:S08]  /*2ba0*/  POPC R14, R14 ;  /* 0x0000000e000e7309 */ /* 0x000ff00000000000 */
[----:B------:R-:W1:Y:S08]  /*2bb0*/  POPC R13, R13 ;  /* 0x0000000d000d7309 */ /* 0x000e700000000000 */
[----:B------:R-:W-:Y:S01]  /*2bc0*/  POPC R5, R12 ;  /* 0x0000000c00057309 */ /* 0x000fe20000000000 */
[----:B0-----:R-:W-:-:S04]  /*2bd0*/  LEA R2, P0, R27, UR8, 0x2 ;  /* 0x000000081b027c11 */ /* 0x001fc8000f8010ff */
[----:B------:R-:W-:Y:S02]  /*2be0*/  LEA.HI.X R3, R27, UR9, RZ, 0x2, P0 ;  /* 0x000000091b037c11 */ /* 0x000fe400080f14ff */
[----:B-1----:R-:W-:Y:S01]  /*2bf0*/  IADD3 R0, PT, PT, R14, R13, RZ ;  /* 0x0000000d0e007210 */ /* 0x002fe20007ffe0ff */
[----:B------:R-:W0:Y:S03]  /*2c00*/  POPC R11, R11 ;  /* 0x0000000b000b7309 */ /* 0x000e260000000000 */
[----:B0-----:R-:W-:-:S05]  /*2c10*/  IADD3 R5, PT, PT, R0, R5, R11 ;  /* 0x0000000500057210 */ /* 0x001fca0007ffe00b */
[----:B------:R-:W-:Y:S01]  /*2c20*/  STG.E desc[UR10][R2.64], R5 ;  /* 0x0000000502007986 */ /* 0x000fe2000c10190a */
[----:B------:R-:W-:Y:S05]  /*2c30*/  EXIT ;  /* 0x000000000000794d */ /* 0x000fea0003800000 */
        .weak           $__internal_2_$__cuda_sm20_div_u64
        .type           $__internal_2_$__cuda_sm20_div_u64,@function
        .size           $__internal_2_$__cuda_sm20_div_u64,(.L_x_124 - $__internal_2_$__cuda_sm20_div_u64)
$__internal_2_$__cuda_sm20_div_u64:
        /* <DEDUP_REMOVED lines=68> */
[----:B------:R-:W-:Y:S06]  /*3080*/  RET.REL.NODEC R18 `(count_unique_digits_kernel) ;  /* 0xffffffcc12dc7950 */ /* 0x000fec0003c3ffff */
.L_x_121:
        /* <DEDUP_REMOVED lines=15> */
.L_x_124:


//--------------------- .nv.shared.reserved.0     --------------------------
	.section	.nv.shared.reserved.0,"aw",@nobits
	.weak		__nv_reservedSMEM_offset_0_alias
	.size		__nv_reservedSMEM_offset_0_alias, 0, 64
	.other		__nv_reservedSMEM_offset_0_alias,@"STO_CUDA_RESERVED_SHARED STV_DEFAULT"
__nv_reservedSMEM_offset_0_alias:
	.zero		0
	.zero		64


//--------------------- .nv.constant0.filter_by_residue_kernel --------------------------
	.section	.nv.constant0.filter_by_residue_kernel,"a",@progbits
	.sectionflags	@""
	.align	4
.nv.constant0.filter_by_residue_kernel:
	.zero		952


//--------------------- .nv.constant0.check_is_nice_kernel --------------------------
	.section	.nv.constant0.check_is_nice_kernel,"a",@progbits
	.sectionflags	@""
	.align	4
.nv.constant0.check_is_nice_kernel:
	.zero		936


//--------------------- .nv.constant0.count_unique_digits_kernel --------------------------
	.section	.nv.constant0.count_unique_digits_kernel,"a",@progbits
	.sectionflags	@""
	.align	4
.nv.constant0.count_unique_digits_kernel:
	.zero		936


//--------------------- SYMBOLS --------------------------

	.type		.nv.reservedSmem.offset0,@object
	.size		.nv.reservedSmem.offset0,0x4
